	.headerflags	@"EF_CUDA_TEXMODE_UNIFIED EF_CUDA_64BIT_ADDRESS EF_CUDA_SM80 EF_CUDA_VIRTUAL_SM(EF_CUDA_SM80)"
	.elftype	@"ET_EXEC"


//--------------------- .nv.info                  --------------------------
	.section	.nv.info,"",@"SHT_CUDA_INFO"
	.align	4


	//----- nvinfo : EIATTR_REGCOUNT
	.align		4
        /*0000*/ 	.byte	0x04, 0x2f
        /*0002*/ 	.short	(.L_1 - .L_0)
	.align		4
.L_0:
        /*0004*/ 	.word	index@(candidate5)
        /*0008*/ 	.word	0x00000080


	//----- nvinfo : EIATTR_MAX_STACK_SIZE
	.align		4
.L_1:
        /*000c*/ 	.byte	0x04, 0x23
        /*000e*/ 	.short	(.L_3 - .L_2)
	.align		4
.L_2:
        /*0010*/ 	.word	index@(candidate5)
        /*0014*/ 	.word	0x00000000


	//----- nvinfo : EIATTR_MIN_STACK_SIZE
	.align		4
.L_3:
        /*0018*/ 	.byte	0x04, 0x12
        /*001a*/ 	.short	(.L_5 - .L_4)
	.align		4
.L_4:
        /*001c*/ 	.word	index@(candidate5)
        /*0020*/ 	.word	0x00000000


	//----- nvinfo : EIATTR_FRAME_SIZE
	.align		4
.L_5:
        /*0024*/ 	.byte	0x04, 0x11
        /*0026*/ 	.short	(.L_7 - .L_6)
	.align		4
.L_6:
        /*0028*/ 	.word	index@(candidate5)
        /*002c*/ 	.word	0x00000000
.L_7:


//--------------------- .nv.info.candidate5       --------------------------
	.section	.nv.info.candidate5,"",@"SHT_CUDA_INFO"
	.align	4


	//----- nvinfo : EIATTR_CUDA_API_VERSION
	.align		4
        /*0000*/ 	.byte	0x04, 0x37
        /*0002*/ 	.short	(.L_9 - .L_8)
.L_8:
        /*0004*/ 	.word	0x00000075


	//----- nvinfo : EIATTR_SW2861232_WAR
	.align		4
.L_9:
        /*0008*/ 	.byte	0x01, 0x35
	.zero		2


	//----- nvinfo : EIATTR_PARAM_CBANK
	.align		4
        /*000c*/ 	.byte	0x04, 0x0a
        /*000e*/ 	.short	(.L_11 - .L_10)
	.align		4
.L_10:
        /*0010*/ 	.word	index@(.nv.constant0.candidate5)
        /*0014*/ 	.short	0x0160
        /*0016*/ 	.short	0x0018


	//----- nvinfo : EIATTR_CBANK_PARAM_SIZE
	.align		4
.L_11:
        /*0018*/ 	.byte	0x03, 0x19
        /*001a*/ 	.short	0x0018


	//----- nvinfo : EIATTR_KPARAM_INFO
	.align		4
        /*001c*/ 	.byte	0x04, 0x17
        /*001e*/ 	.short	(.L_13 - .L_12)
.L_12:
        /*0020*/ 	.word	0x00000000
        /*0024*/ 	.short	0x0002
        /*0026*/ 	.short	0x0010
        /*0028*/ 	.byte	0x00, 0xf0, 0x21, 0x00


	//----- nvinfo : EIATTR_KPARAM_INFO
	.align		4
.L_13:
        /*002c*/ 	.byte	0x04, 0x17
        /*002e*/ 	.short	(.L_15 - .L_14)
.L_14:
        /*0030*/ 	.word	0x00000000
        /*0034*/ 	.short	0x0001
        /*0036*/ 	.short	0x0008
        /*0038*/ 	.byte	0x00, 0xf0, 0x21, 0x00


	//----- nvinfo : EIATTR_KPARAM_INFO
	.align		4
.L_15:
        /*003c*/ 	.byte	0x04, 0x17
        /*003e*/ 	.short	(.L_17 - .L_16)
.L_16:
        /*0040*/ 	.word	0x00000000
        /*0044*/ 	.short	0x0000
        /*0046*/ 	.short	0x0000
        /*0048*/ 	.byte	0x00, 0xf0, 0x21, 0x00


	//----- nvinfo : EIATTR_MAXREG_COUNT
	.align		4
.L_17:
        /*004c*/ 	.byte	0x03, 0x1b
        /*004e*/ 	.short	0x00ff


	//----- nvinfo : EIATTR_EXIT_INSTR_OFFSETS
	.align		4
        /*0050*/ 	.byte	0x04, 0x1c
        /*0052*/ 	.short	(.L_19 - .L_18)


	//   ....[0]....
.L_18:
        /*0054*/ 	.word	0x00006b70


	//----- nvinfo : EIATTR_MAX_THREADS
	.align		4
.L_19:
        /*0058*/ 	.byte	0x04, 0x05
        /*005a*/ 	.short	(.L_21 - .L_20)
.L_20:
        /*005c*/ 	.word	0x00000070
        /*0060*/ 	.word	0x00000001
        /*0064*/ 	.word	0x00000001
.L_21:


//--------------------- .nv.rel.action            --------------------------
	.section	.nv.rel.action,"",@"SHT_CUDA_RELOCINFO"
	.align	8
	.sectionentsize	8
        /*0000*/ 	.byte	0x4b, 0x00, 0x00, 0x00, 0x00, 0x00, 0x00, 0x00, 0x00, 0x02, 0x02, 0x08, 0x10, 0x0a, 0x2f, 0x22
        /* <DEDUP_REMOVED lines=13> */


//--------------------- .nv.constant0.candidate5  --------------------------
	.section	.nv.constant0.candidate5,"a",@progbits
	.align	4
.nv.constant0.candidate5:
	.zero		376


//--------------------- .text.candidate5          --------------------------
	.section	.text.candidate5,"ax",@progbits
	.sectionflags	@"SHF_BARRIERS=1"
	.sectioninfo	@"SHI_REGISTERS=128"
	.align	128
        .global         candidate5
        .type           candidate5,@function
        .size           candidate5,(.L_x_5 - candidate5)
        .other          candidate5,@"STO_CUDA_ENTRY STV_DEFAULT"
candidate5:
.text.candidate5:
[----:B------:R-:W-:-:S02]  /*0000*/  MOV R1, c[0x0][0x28] ;  /* 0x00000a0000017a02 */ /* 0x000fc40000000f00 */
[----:B------:R-:W0:Y:S01]  /*0010*/  S2R R3, SR_TID.X ;  /* 0x0000000000037919 */ /* 0x000e220000002100 */
[----:B------:R-:W-:Y:S01]  /*0020*/  HFMA2.MMA R2, -RZ, RZ, 0, 0 ;  /* 0x00000000ff027435 */ /* 0x000fe200000001ff */
[----:B------:R-:W-:Y:S01]  /*0030*/  MOV R4, RZ ;  /* 0x000000ff00047202 */ /* 0x000fe20000000f00 */
[----:B------:R-:W-:Y:S01]  /*0040*/  HFMA2.MMA R76, -RZ, RZ, 0, 0 ;  /* 0x00000000ff4c7435 */ /* 0x000fe200000001ff */
[----:B------:R-:W1:Y:S01]  /*0050*/  S2R R5, SR_CTAID.X ;  /* 0x0000000000057919 */ /* 0x000e620000002500 */
[----:B------:R-:W-:Y:S01]  /*0060*/  HFMA2.MMA R31, -RZ, RZ, 0, 0 ;  /* 0x00000000ff1f7435 */ /* 0x000fe200000001ff */
[----:B------:R-:W-:Y:S01]  /*0070*/  CS2R R84, SRZ ;  /* 0x0000000000547805 */ /* 0x000fe2000001ff00 */
[----:B------:R-:W-:Y:S01]  /*0080*/  MOV R87, RZ ;  /* 0x000000ff00577202 */ /* 0x000fe20000000f00 */
[----:B------:R-:W-:Y:S01]  /*0090*/  CS2R R82, SRZ ;  /* 0x0000000000527805 */ /* 0x000fe2000001ff00 */
[----:B------:R-:W-:Y:S01]  /*00a0*/  CS2R R72, SRZ ;  /* 0x0000000000487805 */ /* 0x000fe2000001ff00 */
[----:B------:R-:W-:Y:S01]  /*00b0*/  CS2R R70, SRZ ;  /* 0x0000000000467805 */ /* 0x000fe2000001ff00 */
[----:B------:R-:W-:Y:S01]  /*00c0*/  CS2R R38, SRZ ;  /* 0x0000000000267805 */ /* 0x000fe2000001ff00 */
[----:B------:R-:W-:Y:S01]  /*00d0*/  CS2R R36, SRZ ;  /* 0x0000000000247805 */ /* 0x000fe2000001ff00 */
[----:B------:R-:W-:Y:S01]  /*00e0*/  CS2R R68, SRZ ;  /* 0x0000000000447805 */ /* 0x000fe2000001ff00 */
[----:B------:R-:W-:Y:S01]  /*00f0*/  CS2R R74, SRZ ;  /* 0x00000000004a7805 */ /* 0x000fe2000001ff00 */
[----:B------:R-:W-:Y:S01]  /*0100*/  CS2R R66, SRZ ;  /* 0x0000000000427805 */ /* 0x000fe2000001ff00 */
[----:B------:R-:W-:Y:S01]  /*0110*/  MOV R11, RZ ;  /* 0x000000ff000b7202 */ /* 0x000fe20000000f00 */
[----:B------:R-:W-:Y:S01]  /*0120*/  CS2R R34, SRZ ;  /* 0x0000000000227805 */ /* 0x000fe2000001ff00 */
[----:B------:R-:W-:Y:S01]  /*0130*/  CS2R R32, SRZ ;  /* 0x0000000000207805 */ /* 0x000fe2000001ff00 */
[----:B------:R-:W-:Y:S01]  /*0140*/  CS2R R78, SRZ ;  /* 0x00000000004e7805 */ /* 0x000fe2000001ff00 */
[----:B------:R-:W-:Y:S01]  /*0150*/  CS2R R80, SRZ ;  /* 0x0000000000507805 */ /* 0x000fe2000001ff00 */
[----:B------:R-:W-:Y:S01]  /*0160*/  CS2R R28, SRZ ;  /* 0x00000000001c7805 */ /* 0x000fe2000001ff00 */
[----:B------:R-:W-:Y:S01]  /*0170*/  ULDC.64 UR4, c[0x0][0x118] ;  /* 0x0000460000047ab9 */ /* 0x000fe20000000a00 */
[----:B0-----:R-:W-:-:S04]  /*0180*/  IMAD.HI R2, R3, -0x6db6db6d, R2 ;  /* 0x9249249303027827 */ /* 0x001fc800078e0202 */
[----:B-1----:R-:W-:Y:S01]  /*0190*/  IMAD.HI R0, R5, -0x6db6db6d, R4 ;  /* 0x9249249305007827 */ /* 0x002fe200078e0204 */
[----:B------:R-:W-:-:S04]  /*01a0*/  SHF.R.U32.HI R7, RZ, 0x1f, R2 ;  /* 0x0000001fff077819 */ /* 0x000fc80000011602 */
[----:B------:R-:W-:Y:S02]  /*01b0*/  SHF.R.U32.HI R9, RZ, 0x1f, R0 ;  /* 0x0000001fff097819 */ /* 0x000fe40000011600 */
[CC--:B------:R-:W-:Y:S02]  /*01c0*/  LEA.HI.SX32 R4, R2.reuse, R7.reuse, 0x1c ;  /* 0x0000000702047211 */ /* 0x0c0fe400078fe2ff */
[----:B------:R-:W-:Y:S02]  /*01d0*/  LEA.HI.SX32 R2, R2, R7, 0x1e ;  /* 0x0000000702027211 */ /* 0x000fe400078ff2ff */
[----:B------:R-:W-:Y:S01]  /*01e0*/  LEA.HI.SX32 R0, R0, R9, 0x1e ;  /* 0x0000000900007211 */ /* 0x000fe200078ff2ff */
[--C-:B------:R-:W-:Y:S02]  /*01f0*/  IMAD R9, R4, -0x1c, R3.reuse ;  /* 0xffffffe404097824 */ /* 0x100fe400078e0203 */
[----:B------:R-:W-:Y:S02]  /*0200*/  IMAD R8, R2, -0x7, R3 ;  /* 0xfffffff902087824 */ /* 0x000fe400078e0203 */
[----:B------:R-:W-:-:S02]  /*0210*/  IMAD R5, R0, -0x7, R5 ;  /* 0xfffffff900057824 */ /* 0x000fc400078e0205 */
[----:B------:R-:W-:Y:S01]  /*0220*/  IMAD R6, R4, 0xc4, R9 ;  /* 0x000000c404067824 */ /* 0x000fe200078e0209 */
[----:B------:R-:W-:Y:S01]  /*0230*/  HFMA2.MMA R4, -RZ, RZ, 0, 0 ;  /* 0x00000000ff047435 */ /* 0x000fe200000001ff */
[----:B------:R-:W-:Y:S02]  /*0240*/  SHF.L.U32 R8, R8, 0x1, RZ ;  /* 0x0000000108087819 */ /* 0x000fe400000006ff */
[----:B------:R-:W-:-:S02]  /*0250*/  IMAD R5, R5, 0x1c, R6 ;  /* 0x0000001c05057824 */ /* 0x000fc400078e0206 */
.L_x_3:
[----:B------:R-:W-:Y:S01]  /*0260*/  SHF.R.U32.HI R19, RZ, 0x6, R3 ;  /* 0x00000006ff137819 */ /* 0x000fe20000011603 */
[----:B------:R-:W-:Y:S06]  /*0270*/  BAR.SYNC 0x0 ;  /* 0x0000000000007b1d */ /* 0x000fec0000000000 */
[----:B------:R-:W-:-:S02]  /*0280*/  LOP3.LUT R6, R3, 0x3f, RZ, 0xc0, !PT ;  /* 0x0000003f03067812 */ /* 0x000fc400078ec0ff */
[C---:B------:R-:W-:Y:S02]  /*0290*/  IADD3 R9, R3.reuse, 0x20, RZ ;  /* 0x0000002003097810 */ /* 0x040fe40007ffe0ff */
[----:B------:R-:W-:Y:S02]  /*02a0*/  IADD3 R10, R3, 0x10, RZ ;  /* 0x00000010030a7810 */ /* 0x000fe40007ffe0ff */
[----:B------:R-:W-:Y:S02]  /*02b0*/  PRMT R19, R19, 0x2104, R6 ;  /* 0x0000210413137816 */ /* 0x000fe40000000006 */
[C---:B------:R-:W-:Y:S02]  /*02c0*/  IADD3 R7, R3.reuse, 0x30, RZ ;  /* 0x0000003003077810 */ /* 0x040fe40007ffe0ff */
[----:B------:R-:W-:Y:S02]  /*02d0*/  SHF.L.U32 R6, R3, 0x2, RZ ;  /* 0x0000000203067819 */ /* 0x000fe400000006ff */
[----:B------:R-:W-:-:S02]  /*02e0*/  SHF.L.U32 R12, R0, 0xf, RZ ;  /* 0x0000000f000c7819 */ /* 0x000fc400000006ff */
[----:B------:R-:W-:Y:S02]  /*02f0*/  LOP3.LUT R9, R9, 0x3f, RZ, 0xc0, !PT ;  /* 0x0000003f09097812 */ /* 0x000fe400078ec0ff */
[----:B------:R-:W-:Y:S02]  /*0300*/  SHF.L.U32 R17, R0, 0xf, RZ ;  /* 0x0000000f00117819 */ /* 0x000fe400000006ff */
[----:B------:R-:W-:Y:S02]  /*0310*/  LOP3.LUT R10, R10, 0x3f, RZ, 0xc0, !PT ;  /* 0x0000003f0a0a7812 */ /* 0x000fe400078ec0ff */
[----:B------:R-:W-:Y:S02]  /*0320*/  SHF.L.U32 R24, R0, 0xf, RZ ;  /* 0x0000000f00187819 */ /* 0x000fe400000006ff */
[----:B------:R-:W-:Y:S02]  /*0330*/  LOP3.LUT R7, R7, 0x3f, RZ, 0xc0, !PT ;  /* 0x0000003f07077812 */ /* 0x000fe400078ec0ff */
[----:B------:R-:W-:-:S02]  /*0340*/  IADD3 R14, R6, 0x16c0, RZ ;  /* 0x000016c0060e7810 */ /* 0x000fc40007ffe0ff */
[----:B------:R-:W-:Y:S02]  /*0350*/  LOP3.LUT R89, R12, 0xffff8000, R9, 0xe2, !PT ;  /* 0xffff80000c597812 */ /* 0x000fe400078ee209 */
[----:B------:R-:W-:Y:S02]  /*0360*/  IADD3 R12, R6, 0xfc0, RZ ;  /* 0x00000fc0060c7810 */ /* 0x000fe40007ffe0ff */
[----:B------:R-:W-:Y:S02]  /*0370*/  LOP3.LUT R17, R17, 0xffff8000, R10, 0xe2, !PT ;  /* 0xffff800011117812 */ /* 0x000fe400078ee20a */
[----:B------:R-:W-:Y:S02]  /*0380*/  LOP3.LUT R24, R24, 0xffff8000, R7, 0xe2, !PT ;  /* 0xffff800018187812 */ /* 0x000fe400078ee207 */
[----:B------:R-:W-:Y:S02]  /*0390*/  IADD3 R10, R6, 0x8c0, RZ ;  /* 0x000008c0060a7810 */ /* 0x000fe40007ffe0ff */
[----:B------:R-:W-:-:S02]  /*03a0*/  LOP3.LUT R21, R14, 0xffffff00, RZ, 0xc0, !PT ;  /* 0xffffff000e157812 */ /* 0x000fc400078ec0ff */
[----:B------:R-:W-:Y:S02]  /*03b0*/  LOP3.LUT R15, R12, 0xffffff00, RZ, 0xc0, !PT ;  /* 0xffffff000c0f7812 */ /* 0x000fe400078ec0ff */
[----:B------:R-:W-:Y:S02]  /*03c0*/  LOP3.LUT R13, R10, 0xffffff00, RZ, 0xc0, !PT ;  /* 0xffffff000a0d7812 */ /* 0x000fe400078ec0ff */
[----:B------:R-:W-:Y:S02]  /*03d0*/  IADD3 R21, R24, R21, RZ ;  /* 0x0000001518157210 */ /* 0x000fe40007ffe0ff */
[----:B------:R-:W-:Y:S02]  /*03e0*/  IADD3 R7, R6, 0x1c0, RZ ;  /* 0x000001c006077810 */ /* 0x000fe40007ffe0ff */
[----:B------:R-:W-:Y:S02]  /*03f0*/  IADD3 R15, R24, R15, RZ ;  /* 0x0000000f180f7210 */ /* 0x000fe40007ffe0ff */
[----:B------:R-:W-:-:S02]  /*0400*/  IADD3 R16, R6, 0x2bc0, RZ ;  /* 0x00002bc006107810 */ /* 0x000fc40007ffe0ff */
[C---:B------:R-:W-:Y:S02]  /*0410*/  IADD3 R18, R6.reuse, 0x32c0, RZ ;  /* 0x000032c006127810 */ /* 0x040fe40007ffe0ff */
[C---:B------:R-:W-:Y:S02]  /*0420*/  IADD3 R20, R6.reuse, 0x39c0, RZ ;  /* 0x000039c006147810 */ /* 0x040fe40007ffe0ff */
[C---:B------:R-:W-:Y:S02]  /*0430*/  IADD3 R10, R6.reuse, 0x1dc0, RZ ;  /* 0x00001dc0060a7810 */ /* 0x040fe40007ffe0ff */
[----:B------:R-:W-:Y:S02]  /*0440*/  IADD3 R14, R6, 0x24c0, RZ ;  /* 0x000024c0060e7810 */ /* 0x000fe40007ffe0ff */
[----:B------:R-:W-:Y:S02]  /*0450*/  MOV R9, 0x4 ;  /* 0x0000000400097802 */ /* 0x000fe40000000f00 */
[----:B------:R-:W-:-:S02]  /*0460*/  IADD3 R13, R24, R13, RZ ;  /* 0x0000000d180d7210 */ /* 0x000fc40007ffe0ff */
[C---:B------:R-:W-:Y:S02]  /*0470*/  LEA R12, R4.reuse, R21, 0x6 ;  /* 0x00000015040c7211 */ /* 0x040fe400078e30ff */
[----:B------:R-:W-:Y:S02]  /*0480*/  LOP3.LUT R7, R7, 0xffffff00, RZ, 0xc0, !PT ;  /* 0xffffff0007077812 */ /* 0x000fe400078ec0ff */
[----:B------:R-:W-:Y:S02]  /*0490*/  LEA R90, R4, R15, 0x6 ;  /* 0x0000000f045a7211 */ /* 0x000fe400078e30ff */
[----:B------:R-:W-:Y:S02]  /*04a0*/  LOP3.LUT R23, R16, 0xffffff00, RZ, 0xc0, !PT ;  /* 0xffffff0010177812 */ /* 0x000fe400078ec0ff */
[----:B------:R-:W-:Y:S01]  /*04b0*/  LOP3.LUT R25, R18, 0xffffff00, RZ, 0xc0, !PT ;  /* 0xffffff0012197812 */ /* 0x000fe200078ec0ff */
[----:B------:R-:W-:Y:S01]  /*04c0*/  IMAD.WIDE R90, R90, R9, c[0x0][0x168] ;  /* 0x00005a005a5a7625 */ /* 0x000fe200078e0209 */
[----:B------:R-:W-:-:S02]  /*04d0*/  LOP3.LUT R27, R20, 0xffffff00, RZ, 0xc0, !PT ;  /* 0xffffff00141b7812 */ /* 0x000fc400078ec0ff */
[----:B------:R-:W-:Y:S02]  /*04e0*/  LOP3.LUT R15, R10, 0xffffff00, RZ, 0xc0, !PT ;  /* 0xffffff000a0f7812 */ /* 0x000fe400078ec0ff */
[----:B------:R-:W-:Y:S01]  /*04f0*/  LOP3.LUT R21, R14, 0xffffff00, RZ, 0xc0, !PT ;  /* 0xffffff000e157812 */ /* 0x000fe200078ec0ff */
[----:B------:R0:W2:Y:S01]  /*0500*/  LDG.E.CONSTANT R90, [R90.64] ;  /* 0x000000045a5a7981 */ /* 0x0000a2000c1e9900 */
[----:B------:R-:W-:Y:S01]  /*0510*/  LEA R52, R4, R13, 0x6 ;  /* 0x0000000d04347211 */ /* 0x000fe200078e30ff */
[----:B------:R-:W-:Y:S01]  /*0520*/  IMAD.WIDE R12, R12, R9, c[0x0][0x168] ;  /* 0x00005a000c0c7625 */ /* 0x000fe200078e0209 */
[----:B------:R-:W-:Y:S02]  /*0530*/  IADD3 R7, R7, R24, RZ ;  /* 0x0000001807077210 */ /* 0x000fe40007ffe0ff */
[----:B------:R-:W-:Y:S01]  /*0540*/  IADD3 R23, R24, R23, RZ ;  /* 0x0000001718177210 */ /* 0x000fe20007ffe0ff */
[----:B------:R-:W-:Y:S01]  /*0550*/  IMAD.WIDE R52, R52, R9, c[0x0][0x168] ;  /* 0x00005a0034347625 */ /* 0x000fe200078e0209 */
[C---:B------:R-:W-:Y:S01]  /*0560*/  IADD3 R25, R24.reuse, R25, RZ ;  /* 0x0000001918197210 */ /* 0x040fe20007ffe0ff */
[----:B------:R1:W3:Y:S01]  /*0570*/  LDG.E.CONSTANT R86, [R12.64] ;  /* 0x000000040c567981 */ /* 0x0002e2000c1e9900 */
[----:B------:R-:W-:-:S02]  /*0580*/  IADD3 R27, R24, R27, RZ ;  /* 0x0000001b181b7210 */ /* 0x000fc40007ffe0ff */
[C---:B------:R-:W-:Y:S01]  /*0590*/  IADD3 R15, R24.reuse, R15, RZ ;  /* 0x0000000f180f7210 */ /* 0x040fe20007ffe0ff */
[----:B------:R4:W5:Y:S01]  /*05a0*/  LDG.E.CONSTANT R52, [R52.64] ;  /* 0x0000000434347981 */ /* 0x000962000c1e9900 */
[----:B------:R-:W-:Y:S02]  /*05b0*/  IADD3 R21, R24, R21, RZ ;  /* 0x0000001518157210 */ /* 0x000fe40007ffe0ff */
[C---:B------:R-:W-:Y:S02]  /*05c0*/  LEA R50, R4.reuse, R7, 0x6 ;  /* 0x0000000704327211 */ /* 0x040fe400078e30ff */
[C---:B------:R-:W-:Y:S02]  /*05d0*/  LEA R92, R4.reuse, R23, 0x6 ;  /* 0x00000017045c7211 */ /* 0x040fe400078e30ff */
[----:B------:R-:W-:Y:S01]  /*05e0*/  LEA R94, R4, R25, 0x6 ;  /* 0x00000019045e7211 */ /* 0x000fe200078e30ff */
[----:B------:R-:W-:Y:S01]  /*05f0*/  IMAD.WIDE R50, R50, R9, c[0x0][0x168] ;  /* 0x00005a0032327625 */ /* 0x000fe200078e0209 */
[----:B------:R-:W-:-:S02]  /*0600*/  LEA R96, R4, R27, 0x6 ;  /* 0x0000001b04607211 */ /* 0x000fc400078e30ff */
[C---:B-1----:R-:W-:Y:S02]  /*0610*/  LEA R12, R4.reuse, R15, 0x6 ;  /* 0x0000000f040c7211 */ /* 0x042fe400078e30ff */
[----:B------:R-:W-:Y:S01]  /*0620*/  LEA R14, R4, R21, 0x6 ;  /* 0x00000015040e7211 */ /* 0x000fe200078e30ff */
[-C--:B------:R-:W-:Y:S01]  /*0630*/  IMAD.WIDE R92, R92, R9.reuse, c[0x0][0x168] ;  /* 0x00005a005c5c7625 */ /* 0x080fe200078e0209 */
[----:B------:R1:W2:Y:S01]  /*0640*/  LDG.E.CONSTANT R50, [R50.64] ;  /* 0x0000000432327981 */ /* 0x0002a2000c1e9900 */
[----:B------:R-:W-:Y:S02]  /*0650*/  ISETP.GT.AND P0, PT, R3, 0xf, PT ;  /* 0x0000000f0300780c */ /* 0x000fe40003f04270 */
[-C--:B------:R-:W-:Y:S02]  /*0660*/  IMAD.WIDE R94, R94, R9.reuse, c[0x0][0x168] ;  /* 0x00005a005e5e7625 */ /* 0x080fe400078e0209 */
[----:B------:R0:W2:Y:S02]  /*0670*/  LDG.E.CONSTANT R92, [R92.64] ;  /* 0x000000045c5c7981 */ /* 0x0000a4000c1e9900 */
[----:B------:R-:W-:-:S02]  /*0680*/  IMAD.WIDE R96, R96, R9, c[0x0][0x168] ;  /* 0x00005a0060607625 */ /* 0x000fc400078e0209 */
[----:B------:R0:W2:Y:S02]  /*0690*/  LDG.E.CONSTANT R94, [R94.64] ;  /* 0x000000045e5e7981 */ /* 0x0000a4000c1e9900 */
[-C--:B------:R-:W-:Y:S02]  /*06a0*/  IMAD.WIDE R12, R12, R9.reuse, c[0x0][0x168] ;  /* 0x00005a000c0c7625 */ /* 0x080fe400078e0209 */
[----:B------:R0:W2:Y:S02]  /*06b0*/  LDG.E.CONSTANT R96, [R96.64] ;  /* 0x0000000460607981 */ /* 0x0000a4000c1e9900 */
[----:B------:R-:W-:Y:S01]  /*06c0*/  IMAD.WIDE R14, R14, R9, c[0x0][0x168] ;  /* 0x00005a000e0e7625 */ /* 0x000fe200078e0209 */
[C---:B------:R-:W-:Y:S01]  /*06d0*/  IADD3 R16, R6.reuse, 0x40c0, RZ ;  /* 0x000040c006107810 */ /* 0x040fe20007ffe0ff */
[----:B------:R0:W2:Y:S01]  /*06e0*/  LDG.E.CONSTANT R88, [R12.64] ;  /* 0x000000040c587981 */ /* 0x0000a2000c1e9900 */
[C---:B------:R-:W-:Y:S02]  /*06f0*/  IADD3 R18, R6.reuse, 0x47c0, RZ ;  /* 0x000047c006127810 */ /* 0x040fe40007ffe0ff */
[C---:B------:R-:W-:Y:S01]  /*0700*/  IADD3 R20, R6.reuse, 0x4ec0, RZ ;  /* 0x00004ec006147810 */ /* 0x040fe20007ffe0ff */
[----:B------:R1:W2:Y:S01]  /*0710*/  LDG.E.CONSTANT R10, [R14.64] ;  /* 0x000000040e0a7981 */ /* 0x0002a2000c1e9900 */
[----:B------:R-:W-:-:S02]  /*0720*/  IADD3 R21, R6, 0x55c0, RZ ;  /* 0x000055c006157810 */ /* 0x000fc40007ffe0ff */
[C---:B------:R-:W-:Y:S02]  /*0730*/  IADD3 R22, R6.reuse, 0x5cc0, RZ ;  /* 0x00005cc006167810 */ /* 0x040fe40007ffe0ff */
[C---:B------:R-:W-:Y:S02]  /*0740*/  IADD3 R23, R6.reuse, 0x63c0, RZ ;  /* 0x000063c006177810 */ /* 0x040fe40007ffe0ff */
[C---:B0-----:R-:W-:Y:S02]  /*0750*/  IADD3 R12, R6.reuse, 0x6ac0, RZ ;  /* 0x00006ac0060c7810 */ /* 0x041fe40007ffe0ff */
[C---:B------:R-:W-:Y:S02]  /*0760*/  IADD3 R25, R6.reuse, 0x78c0, RZ ;  /* 0x000078c006197810 */ /* 0x040fe40007ffe0ff */
[----:B-1----:R-:W-:Y:S02]  /*0770*/  IADD3 R14, R6, 0x71c0, RZ ;  /* 0x000071c0060e7810 */ /* 0x002fe40007ffe0ff */
[----:B------:R-:W-:-:S02]  /*0780*/  LOP3.LUT R13, R16, 0xffffff00, RZ, 0xc0, !PT ;  /* 0xffffff00100d7812 */ /* 0x000fc400078ec0ff */
[----:B------:R-:W-:Y:S02]  /*0790*/  LOP3.LUT R55, R18, 0xffffff00, RZ, 0xc0, !PT ;  /* 0xffffff0012377812 */ /* 0x000fe400078ec0ff */
[----:B------:R-:W-:Y:S02]  /*07a0*/  LOP3.LUT R61, R20, 0xffffff00, RZ, 0xc0, !PT ;  /* 0xffffff00143d7812 */ /* 0x000fe400078ec0ff */
[----:B------:R-:W-:Y:S02]  /*07b0*/  LOP3.LUT R21, R21, 0xffffff00, RZ, 0xc0, !PT ;  /* 0xffffff0015157812 */ /* 0x000fe400078ec0ff */
[----:B------:R-:W-:Y:S02]  /*07c0*/  LOP3.LUT R57, R22, 0xffffff00, RZ, 0xc0, !PT ;  /* 0xffffff0016397812 */ /* 0x000fe400078ec0ff */
[----:B------:R-:W-:Y:S02]  /*07d0*/  LOP3.LUT R23, R23, 0xffffff00, RZ, 0xc0, !PT ;  /* 0xffffff0017177812 */ /* 0x000fe400078ec0ff */
[----:B------:R-:W-:-:S02]  /*07e0*/  LOP3.LUT R125, R12, 0xffffff00, RZ, 0xc0, !PT ;  /* 0xffffff000c7d7812 */ /* 0x000fc400078ec0ff */
[----:B------:R-:W-:Y:S02]  /*07f0*/  LOP3.LUT R15, R14, 0xffffff00, RZ, 0xc0, !PT ;  /* 0xffffff000e0f7812 */ /* 0x000fe400078ec0ff */
[----:B------:R-:W-:Y:S02]  /*0800*/  LOP3.LUT R25, R25, 0xffffff00, RZ, 0xc0, !PT ;  /* 0xffffff0019197812 */ /* 0x000fe400078ec0ff */
[C---:B------:R-:W-:Y:S02]  /*0810*/  IADD3 R13, R24.reuse, R13, RZ ;  /* 0x0000000d180d7210 */ /* 0x040fe40007ffe0ff */
[C---:B------:R-:W-:Y:S02]  /*0820*/  IADD3 R55, R24.reuse, R55, RZ ;  /* 0x0000003718377210 */ /* 0x040fe40007ffe0ff */
[C---:B------:R-:W-:Y:S02]  /*0830*/  IADD3 R61, R24.reuse, R61, RZ ;  /* 0x0000003d183d7210 */ /* 0x040fe40007ffe0ff */
[----:B------:R-:W-:-:S02]  /*0840*/  IADD3 R12, R24, R21, RZ ;  /* 0x00000015180c7210 */ /* 0x000fc40007ffe0ff */
[C---:B------:R-:W-:Y:S02]  /*0850*/  IADD3 R57, R24.reuse, R57, RZ ;  /* 0x0000003918397210 */ /* 0x040fe40007ffe0ff */
[C---:B------:R-:W-:Y:S02]  /*0860*/  IADD3 R59, R24.reuse, R23, RZ ;  /* 0x00000017183b7210 */ /* 0x040fe40007ffe0ff */
[C---:B------:R-:W-:Y:S02]  /*0870*/  IADD3 R125, R24.reuse, R125, RZ ;  /* 0x0000007d187d7210 */ /* 0x040fe40007ffe0ff */
[C---:B------:R-:W-:Y:S02]  /*0880*/  IADD3 R22, R24.reuse, R15, RZ ;  /* 0x0000000f18167210 */ /* 0x040fe40007ffe0ff */
[----:B------:R-:W-:Y:S02]  /*0890*/  IADD3 R24, R24, R25, RZ ;  /* 0x0000001918187210 */ /* 0x000fe40007ffe0ff */
[----:B------:R-:W-:-:S02]  /*08a0*/  IADD3 R23, R6, 0x2d80, RZ ;  /* 0x00002d8006177810 */ /* 0x000fc40007ffe0ff */
[C---:B------:R-:W-:Y:S02]  /*08b0*/  IADD3 R25, R6.reuse, 0x3480, RZ ;  /* 0x0000348006197810 */ /* 0x040fe40007ffe0ff */
[C---:B------:R-:W-:Y:S02]  /*08c0*/  IADD3 R47, R6.reuse, 0x5e80, RZ ;  /* 0x00005e80062f7810 */ /* 0x040fe40007ffe0ff */
[C---:B------:R-:W-:Y:S02]  /*08d0*/  IADD3 R49, R6.reuse, 0x6580, RZ ;  /* 0x0000658006317810 */ /* 0x040fe40007ffe0ff */
[C---:B------:R-:W-:Y:S02]  /*08e0*/  IADD3 R14, R6.reuse, 0x380, RZ ;  /* 0x00000380060e7810 */ /* 0x040fe40007ffe0ff */
[C---:B------:R-:W-:Y:S02]  /*08f0*/  IADD3 R41, R6.reuse, 0x4980, RZ ;  /* 0x0000498006297810 */ /* 0x040fe40007ffe0ff */
[----:B------:R-:W-:-:S02]  /*0900*/  IADD3 R43, R6, 0x5080, RZ ;  /* 0x00005080062b7810 */ /* 0x000fc40007ffe0ff */
[C---:B------:R-:W-:Y:S02]  /*0910*/  IADD3 R45, R6.reuse, 0x5780, RZ ;  /* 0x00005780062d7810 */ /* 0x040fe40007ffe0ff */
[C---:B------:R-:W-:Y:S02]  /*0920*/  IADD3 R16, R6.reuse, 0x1180, RZ ;  /* 0x0000118006107810 */ /* 0x040fe40007ffe0ff */
[C---:B------:R-:W-:Y:S02]  /*0930*/  IADD3 R51, R6.reuse, 0x6c80, RZ ;  /* 0x00006c8006337810 */ /* 0x040fe40007ffe0ff */
[----:B----4-:R-:W-:Y:S02]  /*0940*/  IADD3 R53, R6, 0x7380, RZ ;  /* 0x0000738006357810 */ /* 0x010fe40007ffe0ff */
[----:B------:R-:W-:Y:S02]  /*0950*/  LOP3.LUT R42, R23, 0xffffff00, RZ, 0xc0, !PT ;  /* 0xffffff00172a7812 */ /* 0x000fe400078ec0ff */
[----:B------:R-:W-:-:S02]  /*0960*/  LOP3.LUT R44, R25, 0xffffff00, RZ, 0xc0, !PT ;  /* 0xffffff00192c7812 */ /* 0x000fc400078ec0ff */
[C---:B------:R-:W-:Y:S02]  /*0970*/  IADD3 R18, R6.reuse, 0x1880, RZ ;  /* 0x0000188006127810 */ /* 0x040fe40007ffe0ff */
[C---:B------:R-:W-:Y:S02]  /*0980*/  IADD3 R20, R6.reuse, 0x1f80, RZ ;  /* 0x00001f8006147810 */ /* 0x040fe40007ffe0ff */
[C---:B------:R-:W-:Y:S02]  /*0990*/  IADD3 R26, R6.reuse, 0x3b80, RZ ;  /* 0x00003b80061a7810 */ /* 0x040fe40007ffe0ff */
[----:B------:R-:W-:Y:S02]  /*09a0*/  IADD3 R27, R6, 0x4280, RZ ;  /* 0x00004280061b7810 */ /* 0x000fe40007ffe0ff */
[----:B------:R-:W-:Y:S02]  /*09b0*/  LOP3.LUT R60, R47, 0xffffff00, RZ, 0xc0, !PT ;  /* 0xffffff002f3c7812 */ /* 0x000fe400078ec0ff */
[----:B------:R-:W-:-:S02]  /*09c0*/  LOP3.LUT R62, R49, 0xffffff00, RZ, 0xc0, !PT ;  /* 0xffffff00313e7812 */ /* 0x000fc400078ec0ff */
[C---:B------:R-:W-:Y:S02]  /*09d0*/  IADD3 R23, R6.reuse, 0x2f40, RZ ;  /* 0x00002f4006177810 */ /* 0x040fe40007ffe0ff */
[----:B------:R-:W-:Y:S02]  /*09e0*/  IADD3 R25, R6, 0x3640, RZ ;  /* 0x0000364006197810 */ /* 0x000fe40007ffe0ff */
[----:B------:R-:W-:Y:S02]  /*09f0*/  @!P0 LEA R7, R0, R3, 0xf ;  /* 0x0000000300078211 */ /* 0x000fe400078e78ff */
[C---:B------:R-:W-:Y:S02]  /*0a00*/  IADD3 R21, R6.reuse, 0x2680, RZ ;  /* 0x0000268006157810 */ /* 0x040fe40007ffe0ff */
[----:B------:R-:W-:Y:S02]  /*0a10*/  IADD3 R63, R6, 0x7a80, RZ ;  /* 0x00007a80063f7810 */ /* 0x000fe40007ffe0ff */
[----:B------:R-:W-:-:S02]  /*0a20*/  LOP3.LUT R14, R14, 0xffffff00, RZ, 0xc0, !PT ;  /* 0xffffff000e0e7812 */ /* 0x000fc400078ec0ff */
[----:B------:R-:W-:Y:S02]  /*0a30*/  LOP3.LUT R54, R41, 0xffffff00, RZ, 0xc0, !PT ;  /* 0xffffff0029367812 */ /* 0x000fe400078ec0ff */
[----:B------:R-:W-:Y:S02]  /*0a40*/  LOP3.LUT R56, R43, 0xffffff00, RZ, 0xc0, !PT ;  /* 0xffffff002b387812 */ /* 0x000fe400078ec0ff */
[----:B------:R-:W-:Y:S02]  /*0a50*/  LOP3.LUT R58, R45, 0xffffff00, RZ, 0xc0, !PT ;  /* 0xffffff002d3a7812 */ /* 0x000fe400078ec0ff */
[----:B------:R-:W-:Y:S02]  /*0a60*/  IADD3 R49, R6, 0x6040, RZ ;  /* 0x0000604006317810 */ /* 0x000fe40007ffe0ff */
[----:B------:R-:W-:Y:S02]  /*0a70*/  LOP3.LUT R16, R16, 0xffffff00, RZ, 0xc0, !PT ;  /* 0xffffff0010107812 */ /* 0x000fe400078ec0ff */
[----:B------:R-:W-:-:S02]  /*0a80*/  LOP3.LUT R64, R51, 0xffffff00, RZ, 0xc0, !PT ;  /* 0xffffff0033407812 */ /* 0x000fc400078ec0ff */
[----:B------:R-:W-:Y:S02]  /*0a90*/  LOP3.LUT R98, R53, 0xffffff00, RZ, 0xc0, !PT ;  /* 0xffffff0035627812 */ /* 0x000fe400078ec0ff */
[C---:B------:R-:W-:Y:S02]  /*0aa0*/  IADD3 R43, R6.reuse, 0x4b40, RZ ;  /* 0x00004b40062b7810 */ /* 0x040fe40007ffe0ff */
[C---:B------:R-:W-:Y:S02]  /*0ab0*/  IADD3 R47, R6.reuse, 0x5940, RZ ;  /* 0x00005940062f7810 */ /* 0x040fe40007ffe0ff */
[----:B------:R-:W-:Y:S02]  /*0ac0*/  IADD3 R15, R6, 0xa80, RZ ;  /* 0x00000a80060f7810 */ /* 0x000fe40007ffe0ff */
[C---:B------:R-:W-:Y:S02]  /*0ad0*/  IADD3 R123, R89.reuse, R42, RZ ;  /* 0x0000002a597b7210 */ /* 0x040fe40007ffe0ff */
[----:B------:R-:W-:-:S02]  /*0ae0*/  IADD3 R109, R89, R44, RZ ;  /* 0x0000002c596d7210 */ /* 0x000fc40007ffe0ff */
[C---:B------:R-:W-:Y:S02]  /*0af0*/  IADD3 R45, R6.reuse, 0x5240, RZ ;  /* 0x00005240062d7810 */ /* 0x040fe40007ffe0ff */
[----:B------:R-:W-:Y:S02]  /*0b00*/  IADD3 R53, R6, 0x6e40, RZ ;  /* 0x00006e4006357810 */ /* 0x000fe40007ffe0ff */
[----:B------:R-:W-:Y:S02]  /*0b10*/  LOP3.LUT R18, R18, 0xffffff00, RZ, 0xc0, !PT ;  /* 0xffffff0012127812 */ /* 0x000fe400078ec0ff */
[----:B------:R-:W-:Y:S02]  /*0b20*/  LOP3.LUT R20, R20, 0xffffff00, RZ, 0xc0, !PT ;  /* 0xffffff0014147812 */ /* 0x000fe400078ec0ff */
[----:B------:R-:W-:Y:S02]  /*0b30*/  LOP3.LUT R46, R26, 0xffffff00, RZ, 0xc0, !PT ;  /* 0xffffff001a2e7812 */ /* 0x000fe400078ec0ff */
[----:B------:R-:W-:-:S02]  /*0b40*/  LOP3.LUT R48, R27, 0xffffff00, RZ, 0xc0, !PT ;  /* 0xffffff001b307812 */ /* 0x000fc400078ec0ff */
[----:B------:R-:W-:Y:S02]  /*0b50*/  IADD3 R105, R89, R60, RZ ;  /* 0x0000003c59697210 */ /* 0x000fe40007ffe0ff */
[----:B------:R-:W-:Y:S02]  /*0b60*/  LOP3.LUT R42, R23, 0xffffff00, RZ, 0xc0, !PT ;  /* 0xffffff00172a7812 */ /* 0x000fe400078ec0ff */
[----:B------:R-:W-:Y:S02]  /*0b70*/  LOP3.LUT R44, R25, 0xffffff00, RZ, 0xc0, !PT ;  /* 0xffffff00192c7812 */ /* 0x000fe400078ec0ff */
[----:B------:R-:W-:Y:S02]  /*0b80*/  @!P0 LEA R7, R4, R7, 0x6 ;  /* 0x0000000704078211 */ /* 0x000fe400078e30ff */
[----:B------:R-:W-:Y:S02]  /*0b90*/  LOP3.LUT R40, R21, 0xffffff00, RZ, 0xc0, !PT ;  /* 0xffffff0015287812 */ /* 0x000fe400078ec0ff */
[----:B------:R-:W-:-:S02]  /*0ba0*/  LOP3.LUT R100, R63, 0xffffff00, RZ, 0xc0, !PT ;  /* 0xffffff003f647812 */ /* 0x000fc400078ec0ff */
[----:B------:R-:W-:Y:S02]  /*0bb0*/  IADD3 R26, R14, R89, RZ ;  /* 0x000000590e1a7210 */ /* 0x000fe40007ffe0ff */
[C---:B------:R-:W-:Y:S02]  /*0bc0*/  IADD3 R111, R89.reuse, R54, RZ ;  /* 0x00000036596f7210 */ /* 0x040fe40007ffe0ff */
[----:B------:R-:W-:Y:S02]  /*0bd0*/  IADD3 R65, R89, R58, RZ ;  /* 0x0000003a59417210 */ /* 0x000fe40007ffe0ff */
[----:B------:R-:W-:Y:S02]  /*0be0*/  IADD3 R27, R6, 0x3d40, RZ ;  /* 0x00003d40061b7810 */ /* 0x000fe40007ffe0ff */
[----:B------:R-:W-:Y:S02]  /*0bf0*/  LOP3.LUT R60, R49, 0xffffff00, RZ, 0xc0, !PT ;  /* 0xffffff00313c7812 */ /* 0x000fe400078ec0ff */
[----:B------:R-:W-:-:S02]  /*0c00*/  IADD3 R63, R89, R16, RZ ;  /* 0x00000010593f7210 */ /* 0x000fc40007ffe0ff */
[C---:B------:R-:W-:Y:S02]  /*0c10*/  IADD3 R113, R89.reuse, R56, RZ ;  /* 0x0000003859717210 */ /* 0x040fe40007ffe0ff */
[----:B------:R-:W-:Y:S02]  /*0c20*/  IADD3 R101, R89, R64, RZ ;  /* 0x0000004059657210 */ /* 0x000fe40007ffe0ff */
[C---:B------:R-:W-:Y:S02]  /*0c30*/  IADD3 R14, R6.reuse, 0x540, RZ ;  /* 0x00000540060e7810 */ /* 0x040fe40007ffe0ff */
[----:B------:R-:W-:Y:S02]  /*0c40*/  IADD3 R21, R6, 0x2840, RZ ;  /* 0x0000284006157810 */ /* 0x000fe40007ffe0ff */
[----:B------:R-:W-:Y:S02]  /*0c50*/  LOP3.LUT R54, R43, 0xffffff00, RZ, 0xc0, !PT ;  /* 0xffffff002b367812 */ /* 0x000fe400078ec0ff */
[----:B------:R-:W-:-:S02]  /*0c60*/  LOP3.LUT R58, R47, 0xffffff00, RZ, 0xc0, !PT ;  /* 0xffffff002f3a7812 */ /* 0x000fc400078ec0ff */
[----:B------:R-:W-:Y:S02]  /*0c70*/  LOP3.LUT R30, R15, 0xffffff00, RZ, 0xc0, !PT ;  /* 0xffffff000f1e7812 */ /* 0x000fe400078ec0ff */
[----:B------:R-:W-:Y:S02]  /*0c80*/  IADD3 R16, R6, 0x1340, RZ ;  /* 0x0000134006107810 */ /* 0x000fe40007ffe0ff */
[----:B------:R-:W-:Y:S02]  /*0c90*/  LOP3.LUT R56, R45, 0xffffff00, RZ, 0xc0, !PT ;  /* 0xffffff002d387812 */ /* 0x000fe400078ec0ff */
[----:B------:R-:W-:Y:S02]  /*0ca0*/  LOP3.LUT R64, R53, 0xffffff00, RZ, 0xc0, !PT ;  /* 0xffffff0035407812 */ /* 0x000fe400078ec0ff */
[----:B------:R-:W-:Y:S02]  /*0cb0*/  LEA R12, R4, R12, 0x6 ;  /* 0x0000000c040c7211 */ /* 0x000fe400078e30ff */
[----:B------:R-:W-:-:S02]  /*0cc0*/  IADD3 R99, R89, R18, RZ ;  /* 0x0000001259637210 */ /* 0x000fc40007ffe0ff */
[C---:B------:R-:W-:Y:S02]  /*0cd0*/  IADD3 R119, R89.reuse, R20, RZ ;  /* 0x0000001459777210 */ /* 0x040fe40007ffe0ff */
[----:B------:R-:W-:Y:S02]  /*0ce0*/  IADD3 R115, R89, R46, RZ ;  /* 0x0000002e59737210 */ /* 0x000fe40007ffe0ff */
[C---:B------:R-:W-:Y:S02]  /*0cf0*/  IADD3 R47, R17.reuse, R42, RZ ;  /* 0x0000002a112f7210 */ /* 0x040fe40007ffe0ff */
[----:B------:R-:W-:Y:S02]  /*0d00*/  IADD3 R53, R17, R44, RZ ;  /* 0x0000002c11357210 */ /* 0x000fe40007ffe0ff */
        /* <DEDUP_REMOVED lines=8> */
[----:B------:R-:W-:Y:S02]  /*0d90*/  LOP3.LUT R46, R27, 0xffffff00, RZ, 0xc0, !PT ;  /* 0xffffff001b2e7812 */ /* 0x000fe400078ec0ff */
[----:B------:R-:W-:Y:S02]  /*0da0*/  @!P0 IADD3 R42, R7, 0x7f30, RZ ;  /* 0x00007f30072a8810 */ /* 0x000fe40007ffe0ff */
[----:B------:R-:W-:Y:S02]  /*0db0*/  LEA R44, R4, R13, 0x6 ;  /* 0x0000000d042c7211 */ /* 0x000fe400078e30ff */
[----:B------:R-:W-:Y:S02]  /*0dc0*/  IADD3 R25, R17, R60, RZ ;  /* 0x0000003c11197210 */ /* 0x000fe40007ffe0ff */
[----:B------:R-:W-:Y:S02]  /*0dd0*/  LOP3.LUT R14, R14, 0xffffff00, RZ, 0xc0, !PT ;  /* 0xffffff000e0e7812 */ /* 0x000fe400078ec0ff */
[----:B------:R-:W-:-:S02]  /*0de0*/  LOP3.LUT R40, R21, 0xffffff00, RZ, 0xc0, !PT ;  /* 0xffffff0015287812 */ /* 0x000fc400078ec0ff */
[C---:B------:R-:W-:Y:S02]  /*0df0*/  IADD3 R23, R17.reuse, R54, RZ ;  /* 0x0000003611177210 */ /* 0x040fe40007ffe0ff */
[----:B------:R-:W-:Y:S02]  /*0e00*/  IADD3 R27, R17, R58, RZ ;  /* 0x0000003a111b7210 */ /* 0x000fe40007ffe0ff */
[----:B------:R-:W-:Y:S02]  /*0e10*/  LEA R60, R4, R55, 0x6 ;  /* 0x00000037043c7211 */ /* 0x000fe400078e30ff */
[C---:B------:R-:W-:Y:S02]  /*0e20*/  IADD3 R30, R89.reuse, R30, RZ ;  /* 0x0000001e591e7210 */ /* 0x040fe40007ffe0ff */
[C---:B------:R-:W-:Y:S02]  /*0e30*/  IADD3 R117, R89.reuse, R48, RZ ;  /* 0x0000003059757210 */ /* 0x040fe40007ffe0ff */
[----:B------:R-:W-:-:S02]  /*0e40*/  IADD3 R107, R89, R62, RZ ;  /* 0x0000003e596b7210 */ /* 0x000fc40007ffe0ff */
[----:B------:R-:W-:Y:S02]  /*0e50*/  IADD3 R103, R89, R98, RZ ;  /* 0x0000006259677210 */ /* 0x000fe40007ffe0ff */
[----:B------:R-:W-:Y:S02]  /*0e60*/  LOP3.LUT R16, R16, 0xffffff00, RZ, 0xc0, !PT ;  /* 0xffffff0010107812 */ /* 0x000fe400078ec0ff */
[----:B------:R-:W-:Y:S02]  /*0e70*/  IADD3 R21, R17, R56, RZ ;  /* 0x0000003811157210 */ /* 0x000fe40007ffe0ff */
[C---:B------:R-:W-:Y:S02]  /*0e80*/  LEA R58, R4.reuse, R61, 0x6 ;  /* 0x0000003d043a7211 */ /* 0x040fe400078e30ff */
[----:B------:R-:W-:Y:S01]  /*0e90*/  LEA R54, R4, R57, 0x6 ;  /* 0x0000003904367211 */ /* 0x000fe200078e30ff */
[----:B------:R-:W-:Y:S01]  /*0ea0*/  IMAD.WIDE R56, R12, R9, c[0x0][0x168] ;  /* 0x00005a000c387625 */ /* 0x000fe200078e0209 */
[----:B------:R-:W-:-:S02]  /*0eb0*/  IADD3 R89, R89, R100, RZ ;  /* 0x0000006459597210 */ /* 0x000fc40007ffe0ff */
[----:B------:R-:W-:Y:S01]  /*0ec0*/  LOP3.LUT R6, R15, 0xffffff00, RZ, 0xc0, !PT ;  /* 0xffffff000f067812 */ /* 0x000fe200078ec0ff */
[-C--:B------:R-:W-:Y:S01]  /*0ed0*/  @!P0 IMAD.WIDE R42, R42, R9.reuse, c[0x0][0x168] ;  /* 0x00005a002a2a8625 */ /* 0x080fe200078e0209 */
[----:B------:R-:W-:Y:S02]  /*0ee0*/  LOP3.LUT R18, R18, 0xffffff00, RZ, 0xc0, !PT ;  /* 0xffffff0012127812 */ /* 0x000fe400078ec0ff */
[----:B------:R-:W-:Y:S01]  /*0ef0*/  LOP3.LUT R20, R20, 0xffffff00, RZ, 0xc0, !PT ;  /* 0xffffff0014147812 */ /* 0x000fe200078ec0ff */
[----:B------:R-:W-:Y:S01]  /*0f00*/  IMAD.WIDE R44, R44, R9, c[0x0][0x168] ;  /* 0x00005a002c2c7625 */ /* 0x000fe200078e0209 */
[----:B------:R-:W-:Y:S02]  /*0f10*/  LOP3.LUT R48, R41, 0xffffff00, RZ, 0xc0, !PT ;  /* 0xffffff0029307812 */ /* 0x000fe400078ec0ff */
[----:B------:R-:W-:Y:S02]  /*0f20*/  LOP3.LUT R62, R51, 0xffffff00, RZ, 0xc0, !PT ;  /* 0xffffff00333e7812 */ /* 0x000fe400078ec0ff */
[----:B------:R-:W-:-:S02]  /*0f30*/  LOP3.LUT R98, R77, 0xffffff00, RZ, 0xc0, !PT ;  /* 0xffffff004d627812 */ /* 0x000fc400078ec0ff */
[----:B------:R-:W-:Y:S02]  /*0f40*/  LOP3.LUT R100, R91, 0xffffff00, RZ, 0xc0, !PT ;  /* 0xffffff005b647812 */ /* 0x000fe400078ec0ff */
[----:B------:R-:W-:Y:S01]  /*0f50*/  LEA R26, R4, R26, 0x6 ;  /* 0x0000001a041a7211 */ /* 0x000fe200078e30ff */
[----:B------:R-:W-:Y:S01]  /*0f60*/  IMAD.WIDE R60, R60, R9, c[0x0][0x168] ;  /* 0x00005a003c3c7625 */ /* 0x000fe200078e0209 */
[----:B------:R-:W-:Y:S02]  /*0f70*/  IADD3 R93, R14, R17, RZ ;  /* 0x000000110e5d7210 */ /* 0x000fe40007ffe0ff */
[----:B------:R-:W-:Y:S01]  /*0f80*/  LEA R14, R4, R59, 0x6 ;  /* 0x0000003b040e7211 */ /* 0x000fe200078e30ff */
[-C--:B------:R-:W-:Y:S01]  /*0f90*/  IMAD.WIDE R58, R58, R9.reuse, c[0x0][0x168] ;  /* 0x00005a003a3a7625 */ /* 0x080fe200078e0209 */
[C---:B------:R-:W-:Y:S01]  /*0fa0*/  IADD3 R97, R17.reuse, R16, RZ ;  /* 0x0000001011617210 */ /* 0x040fe20007ffe0ff */
[----:B------:R0:W4:Y:S01]  /*0fb0*/  LDG.E.CONSTANT R12, [R60.64] ;  /* 0x000000043c0c7981 */ /* 0x000122000c1e9900 */
[----:B------:R-:W-:Y:S01]  /*0fc0*/  LEA R22, R4, R22, 0x6 ;  /* 0x0000001604167211 */ /* 0x000fe200078e30ff */
[----:B------:R-:W-:Y:S01]  /*0fd0*/  IMAD.WIDE R54, R54, R9, c[0x0][0x168] ;  /* 0x00005a0036367625 */ /* 0x000fe200078e0209 */
[C---:B------:R-:W-:Y:S01]  /*0fe0*/  IADD3 R91, R17.reuse, R6, RZ ;  /* 0x00000006115b7210 */ /* 0x040fe20007ffe0ff */
[----:B------:R1:W4:Y:S01]  /*0ff0*/  LDG.E.CONSTANT R16, [R56.64] ;  /* 0x0000000438107981 */ /* 0x000322000c1e9900 */
[----:B------:R-:W-:-:S02]  /*1000*/  IADD3 R95, R17, R18, RZ ;  /* 0x00000012115f7210 */ /* 0x000fc40007ffe0ff */
[C---:B------:R-:W-:Y:S01]  /*1010*/  IADD3 R77, R17.reuse, R20, RZ ;  /* 0x00000014114d7210 */ /* 0x040fe20007ffe0ff */
[----:B------:R0:W4:Y:S01]  /*1020*/  LDG.E.CONSTANT R6, [R44.64] ;  /* 0x000000042c067981 */ /* 0x000122000c1e9900 */
[C---:B------:R-:W-:Y:S02]  /*1030*/  IADD3 R49, R17.reuse, R40, RZ ;  /* 0x0000002811317210 */ /* 0x040fe40007ffe0ff */
[C---:B------:R-:W-:Y:S01]  /*1040*/  IADD3 R51, R17.reuse, R46, RZ ;  /* 0x0000002e11337210 */ /* 0x040fe20007ffe0ff */
[----:B------:R0:W4:Y:S01]  /*1050*/  LDG.E.CONSTANT R18, [R54.64] ;  /* 0x0000000436127981 */ /* 0x000122000c1e9900 */
[C---:B------:R-:W-:Y:S01]  /*1060*/  IADD3 R41, R17.reuse, R48, RZ ;  /* 0x0000003011297210 */ /* 0x040fe20007ffe0ff */
[----:B-1----:R-:W-:Y:S01]  /*1070*/  IMAD.WIDE R56, R26, R9, c[0x0][0x168] ;  /* 0x00005a001a387625 */ /* 0x002fe200078e0209 */
[C---:B------:R-:W-:Y:S02]  /*1080*/  IADD3 R15, R17.reuse, R62, RZ ;  /* 0x0000003e110f7210 */ /* 0x040fe40007ffe0ff */
[----:B------:R-:W-:-:S02]  /*1090*/  IADD3 R13, R17, R64, RZ ;  /* 0x00000040110d7210 */ /* 0x000fc40007ffe0ff */
[C---:B------:R-:W-:Y:S02]  /*10a0*/  IADD3 R7, R17.reuse, R98, RZ ;  /* 0x0000006211077210 */ /* 0x040fe40007ffe0ff */
[C---:B------:R-:W-:Y:S02]  /*10b0*/  LEA R24, R4.reuse, R24, 0x6 ;  /* 0x0000001804187211 */ /* 0x040fe400078e30ff */
[C---:B------:R-:W-:Y:S02]  /*10c0*/  LEA R30, R4.reuse, R30, 0x6 ;  /* 0x0000001e041e7211 */ /* 0x040fe400078e30ff */
[----:B------:R-:W-:Y:S02]  /*10d0*/  IADD3 R17, R17, R100, RZ ;  /* 0x0000006411117210 */ /* 0x000fe40007ffe0ff */
[----:B------:R1:W4:Y:S01]  /*10e0*/  @!P0 LDG.E.CONSTANT R100, [R42.64] ;  /* 0x000000042a648981 */ /* 0x000322000c1e9900 */
[----:B0-----:R-:W-:Y:S01]  /*10f0*/  LEA R44, R4, R125, 0x6 ;  /* 0x0000007d042c7211 */ /* 0x001fe200078e30ff */
[----:B------:R-:W-:Y:S01]  /*1100*/  IMAD.WIDE R60, R22, R9, c[0x0][0x168] ;  /* 0x00005a00163c7625 */ /* 0x000fe200078e0209 */
[----:B------:R-:W-:-:S03]  /*1110*/  LEA R48, R4, R119, 0x6 ;  /* 0x0000007704307211 */ /* 0x000fc600078e30ff */
[-C--:B------:R-:W-:Y:S02]  /*1120*/  IMAD.WIDE R54, R30, R9.reuse, c[0x0][0x168] ;  /* 0x00005a001e367625 */ /* 0x080fe400078e0209 */
[----:B------:R0:W4:Y:S02]  /*1130*/  LDG.E.CONSTANT R30, [R56.64] ;  /* 0x00000004381e7981 */ /* 0x000124000c1e9900 */
[----:B-1----:R-:W-:Y:S02]  /*1140*/  IMAD.WIDE R42, R14, R9, c[0x0][0x168] ;  /* 0x00005a000e2a7625 */ /* 0x002fe400078e0209 */
[----:B------:R1:W4:Y:S01]  /*1150*/  LDG.E.CONSTANT R14, [R58.64] ;  /* 0x000000043a0e7981 */ /* 0x000322000c1e9900 */
[----:B------:R-:W-:Y:S01]  /*1160*/  LEA R62, R4, R121, 0x6 ;  /* 0x00000079043e7211 */ /* 0x000fe200078e30ff */
[----:B------:R-:W-:Y:S01]  /*1170*/  IMAD.WIDE R44, R44, R9, c[0x0][0x168] ;  /* 0x00005a002c2c7625 */ /* 0x000fe200078e0209 */
[C---:B------:R-:W-:Y:S01]  /*1180*/  LEA R46, R4.reuse, R99, 0x6 ;  /* 0x00000063042e7211 */ /* 0x040fe200078e30ff */
[----:B------:R2:W4:Y:S01]  /*1190*/  LDG.E.CONSTANT R20, [R42.64] ;  /* 0x000000042a147981 */ /* 0x000522000c1e9900 */
[----:B0-----:R-:W-:-:S02]  /*11a0*/  LEA R56, R4, R115, 0x6 ;  /* 0x0000007304387211 */ /* 0x001fc400078e30ff */
[----:B------:R-:W-:Y:S01]  /*11b0*/  LEA R64, R4, R111, 0x6 ;  /* 0x0000006f04407211 */ /* 0x000fe200078e30ff */
[----:B------:R0:W4:Y:S01]  /*11c0*/  LDG.E.CONSTANT R22, [R44.64] ;  /* 0x000000042c167981 */ /* 0x000122000c1e9900 */
[----:B-1----:R-:W-:-:S03]  /*11d0*/  IMAD.WIDE R58, R24, R9, c[0x0][0x168] ;  /* 0x00005a00183a7625 */ /* 0x002fc600078e0209 */
[----:B------:R1:W4:Y:S01]  /*11e0*/  LDG.E.CONSTANT R24, [R60.64] ;  /* 0x000000043c187981 */ /* 0x000322000c1e9900 */
[----:B--2---:R-:W-:Y:S01]  /*11f0*/  LEA R42, R4, R63, 0x6 ;  /* 0x0000003f042a7211 */ /* 0x004fe200078e30ff */
[----:B------:R-:W-:Y:S02]  /*1200*/  IMAD.WIDE R56, R56, R9, c[0x0][0x168] ;  /* 0x00005a0038387625 */ /* 0x000fe400078e0209 */
[----:B------:R2:W4:Y:S01]  /*1210*/  LDG.E.CONSTANT R26, [R58.64] ;  /* 0x000000043a1a7981 */ /* 0x000522000c1e9900 */
[----:B------:R-:W-:Y:S01]  /*1220*/  LEA R114, R4, R107, 0x6 ;  /* 0x0000006b04727211 */ /* 0x000fe200078e30ff */
[----:B------:R-:W-:Y:S01]  /*1230*/  IMAD.WIDE R62, R62, R9, c[0x0][0x168] ;  /* 0x00005a003e3e7625 */ /* 0x000fe200078e0209 */
[----:B------:R-:W-:Y:S01]  /*1240*/  LEA R102, R4, R113, 0x6 ;  /* 0x0000007104667211 */ /* 0x000fe200078e30ff */
[----:B------:R3:W4:Y:S02]  /*1250*/  LDG.E.CONSTANT R40, [R54.64] ;  /* 0x0000000436287981 */ /* 0x000724000c1e9900 */
[----:B-1----:R-:W-:Y:S01]  /*1260*/  IMAD.WIDE R60, R48, R9, c[0x0][0x168] ;  /* 0x00005a00303c7625 */ /* 0x002fe200078e0209 */
[C---:B------:R-:W-:Y:S01]  /*1270*/  LEA R116, R4.reuse, R101, 0x6 ;  /* 0x0000006504747211 */ /* 0x040fe200078e30ff */
[----:B------:R1:W4:Y:S01]  /*1280*/  LDG.E.CONSTANT R104, [R56.64] ;  /* 0x0000000438687981 */ /* 0x000322000c1e9900 */
[----:B--2---:R-:W-:Y:S01]  /*1290*/  LEA R58, R4, R117, 0x6 ;  /* 0x00000075043a7211 */ /* 0x004fe200078e30ff */
[----:B0-----:R-:W-:Y:S01]  /*12a0*/  IMAD.WIDE R44, R46, R9, c[0x0][0x168] ;  /* 0x00005a002e2c7625 */ /* 0x001fe200078e0209 */
[C---:B------:R-:W-:Y:S01]  /*12b0*/  LEA R118, R4.reuse, R103, 0x6 ;  /* 0x0000006704767211 */ /* 0x040fe200078e30ff */
[----:B------:R0:W2:Y:S01]  /*12c0*/  LDG.E.CONSTANT R46, [R60.64] ;  /* 0x000000043c2e7981 */ /* 0x0000a2000c1e9900 */
[----:B---3--:R-:W-:Y:S01]  /*12d0*/  LEA R54, R4, R109, 0x6 ;  /* 0x0000006d04367211 */ /* 0x008fe200078e30ff */
[----:B------:R-:W-:Y:S01]  /*12e0*/  IMAD.WIDE R58, R58, R9, c[0x0][0x168] ;  /* 0x00005a003a3a7625 */ /* 0x000fe200078e0209 */
[----:B------:R-:W-:Y:S01]  /*12f0*/  LEA R97, R4, R97, 0x6 ;  /* 0x0000006104617211 */ /* 0x000fe200078e30ff */
[----:B------:R3:W2:Y:S02]  /*1300*/  LDG.E.CONSTANT R48, [R62.64] ;  /* 0x000000043e307981 */ /* 0x0006a4000c1e9900 */
[----:B-1----:R-:W-:Y:S01]  /*1310*/  IMAD.WIDE R56, R114, R9, c[0x0][0x168] ;  /* 0x00005a0072387625 */ /* 0x002fe200078e0209 */
[----:B------:R-:W-:Y:S01]  /*1320*/  LEA R112, R4, R105, 0x6 ;  /* 0x0000006904707211 */ /* 0x000fe200078e30ff */
[----:B------:R1:W2:Y:S02]  /*1330*/  LDG.E.CONSTANT R106, [R58.64] ;  /* 0x000000043a6a7981 */ /* 0x0002a4000c1e9900 */
[----:B0-----:R-:W-:Y:S01]  /*1340*/  IMAD.WIDE R60, R64, R9, c[0x0][0x168] ;  /* 0x00005a00403c7625 */ /* 0x001fe200078e0209 */
[----:B------:R-:W-:Y:S01]  /*1350*/  LEA R64, R4, R65, 0x6 ;  /* 0x0000004104407211 */ /* 0x000fe200078e30ff */
[----:B------:R0:W2:Y:S02]  /*1360*/  LDG.E.CONSTANT R44, [R44.64] ;  /* 0x000000042c2c7981 */ /* 0x0000a4000c1e9900 */
[----:B---3--:R-:W-:-:S02]  /*1370*/  IMAD.WIDE R62, R102, R9, c[0x0][0x168] ;  /* 0x00005a00663e7625 */ /* 0x008fc400078e0209 */
[----:B------:R3:W2:Y:S02]  /*1380*/  LDG.E.CONSTANT R108, [R60.64] ;  /* 0x000000043c6c7981 */ /* 0x0006a4000c1e9900 */
[----:B------:R-:W-:Y:S01]  /*1390*/  IMAD.WIDE R54, R54, R9, c[0x0][0x168] ;  /* 0x00005a0036367625 */ /* 0x000fe200078e0209 */
[----:B------:R-:W-:Y:S01]  /*13a0*/  LEA R51, R4, R51, 0x6 ;  /* 0x0000003304337211 */ /* 0x000fe200078e30ff */
[----:B------:R0:W2:Y:S02]  /*13b0*/  LDG.E.CONSTANT R110, [R62.64] ;  /* 0x000000043e6e7981 */ /* 0x0000a4000c1e9900 */
[-C--:B-1----:R-:W-:Y:S02]  /*13c0*/  IMAD.WIDE R58, R116, R9.reuse, c[0x0][0x168] ;  /* 0x00005a00743a7625 */ /* 0x082fe400078e0209 */
[----:B------:R1:W2:Y:S02]  /*13d0*/  LDG.E.CONSTANT R116, [R56.64] ;  /* 0x0000000438747981 */ /* 0x0002a4000c1e9900 */
[----:B---3--:R-:W-:Y:S01]  /*13e0*/  IMAD.WIDE R60, R118, R9, c[0x0][0x168] ;  /* 0x00005a00763c7625 */ /* 0x008fe200078e0209 */
[C---:B------:R-:W-:Y:S01]  /*13f0*/  LEA R122, R4.reuse, R93, 0x6 ;  /* 0x0000005d047a7211 */ /* 0x040fe200078e30ff */
[----:B------:R3:W2:Y:S01]  /*1400*/  LDG.E.CONSTANT R102, [R54.64] ;  /* 0x0000000436667981 */ /* 0x0006a2000c1e9900 */
[----:B------:R-:W-:Y:S01]  /*1410*/  LEA R95, R4, R95, 0x6 ;  /* 0x0000005f045f7211 */ /* 0x000fe200078e30ff */
[----:B------:R-:W-:Y:S01]  /*1420*/  IMAD.WIDE R64, R64, R9, c[0x0][0x168] ;  /* 0x00005a0040407625 */ /* 0x000fe200078e0209 */
[C---:B0-----:R-:W-:Y:S01]  /*1430*/  LEA R62, R4.reuse, R89, 0x6 ;  /* 0x00000059043e7211 */ /* 0x041fe200078e30ff */
[----:B------:R0:W2:Y:S02]  /*1440*/  LDG.E.CONSTANT R120, [R60.64] ;  /* 0x000000043c787981 */ /* 0x0000a4000c1e9900 */
[----:B-1----:R-:W-:Y:S01]  /*1450*/  IMAD.WIDE R56, R97, R9, c[0x0][0x168] ;  /* 0x00005a0061387625 */ /* 0x002fe200078e0209 */
[----:B------:R-:W-:Y:S01]  /*1460*/  LEA R124, R4, R91, 0x6 ;  /* 0x0000005b047c7211 */ /* 0x000fe200078e30ff */
[----:B------:R1:W2:Y:S02]  /*1470*/  LDG.E.CONSTANT R118, [R58.64] ;  /* 0x000000043a767981 */ /* 0x0002a4000c1e9900 */
[----:B---3--:R-:W-:-:S02]  /*1480*/  IMAD.WIDE R54, R112, R9, c[0x0][0x168] ;  /* 0x00005a0070367625 */ /* 0x008fc400078e0209 */
[----:B------:R3:W2:Y:S01]  /*1490*/  LDG.E.CONSTANT R45, [R56.64] ;  /* 0x00000004382d7981 */ /* 0x0006a2000c1e9900 */
[----:B0-----:R-:W-:Y:S01]  /*14a0*/  LEA R60, R4, R77, 0x6 ;  /* 0x0000004d043c7211 */ /* 0x001fe200078e30ff */
[----:B------:R-:W-:Y:S02]  /*14b0*/  IMAD.WIDE R42, R42, R9, c[0x0][0x168] ;  /* 0x00005a002a2a7625 */ /* 0x000fe400078e0209 */
[----:B------:R0:W2:Y:S01]  /*14c0*/  LDG.E.CONSTANT R112, [R64.64] ;  /* 0x0000000440707981 */ /* 0x0000a2000c1e9900 */
[----:B------:R-:W-:Y:S01]  /*14d0*/  LEA R49, R4, R49, 0x6 ;  /* 0x0000003104317211 */ /* 0x000fe200078e30ff */
[----:B------:R-:W-:Y:S02]  /*14e0*/  IMAD.WIDE R62, R62, R9, c[0x0][0x168] ;  /* 0x00005a003e3e7625 */ /* 0x000fe400078e0209 */
[----:B------:R1:W2:Y:S01]  /*14f0*/  LDG.E.CONSTANT R114, [R54.64] ;  /* 0x0000000436727981 */ /* 0x0002a2000c1e9900 */
[C---:B------:R-:W-:Y:S01]  /*1500*/  LEA R47, R4.reuse, R47, 0x6 ;  /* 0x0000002f042f7211 */ /* 0x040fe200078e30ff */
[----:B---3--:R-:W-:Y:S01]  /*1510*/  IMAD.WIDE R56, R51, R9, c[0x0][0x168] ;  /* 0x00005a0033387625 */ /* 0x008fe200078e0209 */
[----:B------:R-:W-:Y:S01]  /*1520*/  LEA R53, R4, R53, 0x6 ;  /* 0x0000003504357211 */ /* 0x000fe200078e30ff */
[----:B------:R3:W2:Y:S02]  /*1530*/  LDG.E.CONSTANT R42, [R42.64] ;  /* 0x000000042a2a7981 */ /* 0x0006a4000c1e9900 */
[----:B0-----:R-:W-:Y:S01]  /*1540*/  IMAD.WIDE R64, R122, R9, c[0x0][0x168] ;  /* 0x00005a007a407625 */ /* 0x001fe200078e0209 */
[----:B------:R-:W-:Y:S01]  /*1550*/  LEA R23, R4, R23, 0x6 ;  /* 0x0000001704177211 */ /* 0x000fe200078e30ff */
[----:B------:R0:W2:Y:S02]  /*1560*/  LDG.E.CONSTANT R122, [R62.64] ;  /* 0x000000043e7a7981 */ /* 0x0000a4000c1e9900 */
[----:B-1----:R-:W-:-:S02]  /*1570*/  IMAD.WIDE R58, R95, R9, c[0x0][0x168] ;  /* 0x00005a005f3a7625 */ /* 0x002fc400078e0209 */
[----:B------:R1:W2:Y:S02]  /*1580*/  LDG.E.CONSTANT R77, [R56.64] ;  /* 0x00000004384d7981 */ /* 0x0002a4000c1e9900 */
[----:B------:R-:W-:Y:S01]  /*1590*/  IMAD.WIDE R54, R124, R9, c[0x0][0x168] ;  /* 0x00005a007c367625 */ /* 0x000fe200078e0209 */
[----:B------:R-:W-:Y:S01]  /*15a0*/  LEA R21, R4, R21, 0x6 ;  /* 0x0000001504157211 */ /* 0x000fe200078e30ff */
[----:B------:R5:W2:Y:S02]  /*15b0*/  LDG.E.CONSTANT R124, [R64.64] ;  /* 0x00000004407c7981 */ /* 0x000aa4000c1e9900 */
[-C--:B------:R-:W-:Y:S02]  /*15c0*/  IMAD.WIDE R60, R60, R9.reuse, c[0x0][0x168] ;  /* 0x00005a003c3c7625 */ /* 0x080fe400078e0209 */
[----:B------:R5:W2:Y:S02]  /*15d0*/  LDG.E.CONSTANT R89, [R58.64] ;  /* 0x000000043a597981 */ /* 0x000aa4000c1e9900 */
[----:B0-----:R-:W-:Y:S01]  /*15e0*/  IMAD.WIDE R62, R49, R9, c[0x0][0x168] ;  /* 0x00005a00313e7625 */ /* 0x001fe200078e0209 */
[C---:B-1----:R-:W-:Y:S01]  /*15f0*/  LEA R56, R4.reuse, R15, 0x6 ;  /* 0x0000000f04387211 */ /* 0x042fe200078e30ff */
[----:B---3--:R0:W3:Y:S02]  /*1600*/  LDG.E.CONSTANT R43, [R54.64] ;  /* 0x00000004362b7981 */ /* 0x0080e4000c1e9900 */
[----:B-----5:R-:W-:Y:S01]  /*1610*/  IMAD.WIDE R64, R47, R9, c[0x0][0x168] ;  /* 0x00005a002f407625 */ /* 0x020fe200078e0209 */
[C---:B------:R-:W-:Y:S01]  /*1620*/  LEA R25, R4.reuse, R25, 0x6 ;  /* 0x0000001904197211 */ /* 0x040fe200078e30ff */
[----:B------:R1:W5:Y:S01]  /*1630*/  LDG.E.CONSTANT R47, [R60.64] ;  /* 0x000000043c2f7981 */ /* 0x000362000c1e9900 */
[----:B------:R-:W-:Y:S01]  /*1640*/  LEA R58, R4, R41, 0x6 ;  /* 0x00000029043a7211 */ /* 0x000fe200078e30ff */
[----:B------:R-:W-:Y:S01]  /*1650*/  IMAD.WIDE R56, R56, R9, c[0x0][0x168] ;  /* 0x00005a0038387625 */ /* 0x000fe200078e0209 */
[----:B------:R-:W-:Y:S01]  /*1660*/  LEA R7, R4, R7, 0x6 ;  /* 0x0000000704077211 */ /* 0x000fe200078e30ff */
[----:B------:R1:W3:Y:S02]  /*1670*/  LDG.E.CONSTANT R49, [R62.64] ;  /* 0x000000043e317981 */ /* 0x0002e4000c1e9900 */
[----:B0-----:R-:W-:Y:S01]  /*1680*/  IMAD.WIDE R54, R53, R9, c[0x0][0x168] ;  /* 0x00005a0035367625 */ /* 0x001fe200078e0209 */
[----:B------:R-:W-:Y:S01]  /*1690*/  LEA R19, R0, R19, 0xf ;  /* 0x0000001300137211 */ /* 0x000fe200078e78ff */
[----:B------:R0:W3:Y:S02]  /*16a0*/  LDG.E.CONSTANT R51, [R64.64] ;  /* 0x0000000440337981 */ /* 0x0000e4000c1e9900 */
[----:B-1----:R-:W-:Y:S01]  /*16b0*/  IMAD.WIDE R60, R23, R9, c[0x0][0x168] ;  /* 0x00005a00173c7625 */ /* 0x002fe200078e0209 */
[C---:B------:R-:W-:Y:S01]  /*16c0*/  LEA R98, R4.reuse, R123, 0x6 ;  /* 0x0000007b04627211 */ /* 0x040fe200078e30ff */
[----:B------:R1:W3:Y:S01]  /*16d0*/  LDG.E.CONSTANT R53, [R54.64] ;  /* 0x0000000436357981 */ /* 0x0002e2000c1e9900 */
[----:B------:R-:W-:Y:S01]  /*16e0*/  LEA R27, R4, R27, 0x6 ;  /* 0x0000001b041b7211 */ /* 0x000fe200078e30ff */
[----:B------:R-:W-:Y:S01]  /*16f0*/  IMAD.WIDE R58, R58, R9, c[0x0][0x168] ;  /* 0x00005a003a3a7625 */ /* 0x000fe200078e0209 */
[C---:B------:R-:W-:Y:S01]  /*1700*/  LEA R13, R4.reuse, R13, 0x6 ;  /* 0x0000000d040d7211 */ /* 0x040fe200078e30ff */
[----:B------:R0:W3:Y:S01]  /*1710*/  LDG.E.CONSTANT R23, [R60.64] ;  /* 0x000000043c177981 */ /* 0x0000e2000c1e9900 */
[C---:B------:R-:W-:Y:S01]  /*1720*/  LEA R17, R4.reuse, R17, 0x6 ;  /* 0x0000001104117211 */ /* 0x040fe200078e30ff */
[----:B------:R-:W-:Y:S01]  /*1730*/  IMAD.WIDE R62, R21, R9, c[0x0][0x168] ;  /* 0x00005a00153e7625 */ /* 0x000fe200078e0209 */
[----:B------:R-:W-:Y:S01]  /*1740*/  LEA R19, R4, R19, 0x6 ;  /* 0x0000001304137211 */ /* 0x000fe200078e30ff */
[----:B------:R0:W3:Y:S02]  /*1750*/  LDG.E.CONSTANT R21, [R58.64] ;  /* 0x000000043a157981 */ /* 0x0000e4000c1e9900 */
[----:B-1----:R-:W-:-:S02]  /*1760*/  IMAD.WIDE R54, R25, R9, c[0x0][0x168] ;  /* 0x00005a0019367625 */ /* 0x002fc400078e0209 */
[----:B------:R1:W3:Y:S02]  /*1770*/  LDG.E.CONSTANT R25, [R62.64] ;  /* 0x000000043e197981 */ /* 0x0002e4000c1e9900 */
[-C--:B0-----:R-:W-:Y:S02]  /*1780*/  IMAD.WIDE R60, R7, R9.reuse, c[0x0][0x168] ;  /* 0x00005a00073c7625 */ /* 0x081fe400078e0209 */
[----:B------:R0:W3:Y:S02]  /*1790*/  LDG.E.CONSTANT R7, [R56.64] ;  /* 0x0000000438077981 */ /* 0x0000e4000c1e9900 */
[-C--:B------:R-:W-:Y:S02]  /*17a0*/  IMAD.WIDE R98, R98, R9.reuse, c[0x0][0x168] ;  /* 0x00005a0062627625 */ /* 0x080fe400078e0209 */
[----:B------:R1:W3:Y:S02]  /*17b0*/  LDG.E.CONSTANT R60, [R60.64] ;  /* 0x000000043c3c7981 */ /* 0x0002e4000c1e9900 */
[----:B------:R-:W-:-:S02]  /*17c0*/  IMAD.WIDE R64, R27, R9, c[0x0][0x168] ;  /* 0x00005a001b407625 */ /* 0x000fc400078e0209 */
[----:B------:R1:W3:Y:S02]  /*17d0*/  LDG.E.CONSTANT R27, [R54.64] ;  /* 0x00000004361b7981 */ /* 0x0002e4000c1e9900 */
[----:B0-----:R-:W-:Y:S02]  /*17e0*/  IMAD R56, R4, 0x3100, R5 ;  /* 0x0000310004387824 */ /* 0x001fe400078e0205 */
[-C--:B------:R-:W-:Y:S01]  /*17f0*/  IMAD.WIDE R58, R13, R9.reuse, c[0x0][0x168] ;  /* 0x00005a000d3a7625 */ /* 0x080fe200078e0209 */
[----:B------:R0:W3:Y:S03]  /*1800*/  LDG.E.CONSTANT R98, [R98.64] ;  /* 0x0000000462627981 */ /* 0x0000e6000c1e9900 */
[-C--:B-1----:R-:W-:Y:S01]  /*1810*/  IMAD.WIDE R62, R17, R9.reuse, c[0x0][0x168] ;  /* 0x00005a00113e7625 */ /* 0x082fe200078e0209 */
[----:B------:R1:W5:Y:S03]  /*1820*/  LDG.E.CONSTANT R64, [R64.64] ;  /* 0x0000000440407981 */ /* 0x000366000c1e9900 */
[-C--:B------:R-:W-:Y:S01]  /*1830*/  IMAD.WIDE R54, R19, R9.reuse, c[0x0][0x168] ;  /* 0x00005a0013367625 */ /* 0x080fe200078e0209 */
[----:B------:R0:W5:Y:S03]  /*1840*/  LDG.E.CONSTANT R58, [R58.64] ;  /* 0x000000043a3a7981 */ /* 0x000166000c1e9900 */
[----:B------:R-:W-:Y:S01]  /*1850*/  IMAD.WIDE R56, R56, R9, c[0x0][0x160] ;  /* 0x0000580038387625 */ /* 0x000fe200078e0209 */
[----:B------:R0:W5:Y:S04]  /*1860*/  LDG.E.CONSTANT R63, [R62.64] ;  /* 0x000000043e3f7981 */ /* 0x000168000c1e9900 */
[----:B------:R0:W5:Y:S04]  /*1870*/  LDG.E.CONSTANT R107, [R54.64] ;  /* 0x00000004366b7981 */ /* 0x000168000c1e9900 */
[----:B------:R0:W5:Y:S04]  /*1880*/  LDG.E.CONSTANT R105, [R54.64+0x1c00] ;  /* 0x001c000436697981 */ /* 0x000168000c1e9900 */
[----:B------:R1:W5:Y:S04]  /*1890*/  LDG.E.CONSTANT R103, [R54.64+0x3800] ;  /* 0x0038000436677981 */ /* 0x000368000c1e9900 */
[----:B------:R1:W5:Y:S04]  /*18a0*/  LDG.E.CONSTANT R101, [R54.64+0x5400] ;  /* 0x0054000436657981 */ /* 0x000368000c1e9900 */
[----:B0-----:R0:W5:Y:S04]  /*18b0*/  LDG.E.CONSTANT R99, [R54.64+0x7000] ;  /* 0x0070000436637981 */ /* 0x001168000c1e9900 */
[----:B------:R0:W5:Y:S04]  /*18c0*/  LDG.E.CONSTANT R97, [R54.64+0x8c00] ;  /* 0x008c000436617981 */ /* 0x000168000c1e9900 */
[----:B------:R0:W5:Y:S04]  /*18d0*/  LDG.E.CONSTANT R95, [R54.64+0xa800] ;  /* 0x00a80004365f7981 */ /* 0x000168000c1e9900 */
[----:B------:R0:W5:Y:S04]  /*18e0*/  LDG.E.CONSTANT R93, [R54.64+0xc400] ;  /* 0x00c40004365d7981 */ /* 0x000168000c1e9900 */
[----:B------:R0:W5:Y:S04]  /*18f0*/  LDG.E.CONSTANT R91, [R54.64+0xe000] ;  /* 0x00e00004365b7981 */ /* 0x000168000c1e9900 */
[----:B-1----:R0:W5:Y:S04]  /*1900*/  LDG.E.CONSTANT R65, [R54.64+0xfc00] ;  /* 0x00fc000436417981 */ /* 0x002168000c1e9900 */
[----:B------:R0:W5:Y:S04]  /*1910*/  LDG.E.CONSTANT R61, [R54.64+0x11800] ;  /* 0x01180004363d7981 */ /* 0x000168000c1e9900 */
        /* <DEDUP_REMOVED lines=8> */
[----:B------:R1:W-:Y:S04]  /*19a0*/  STS [R3.X4+0x1dc0], R50 ;  /* 0x001dc03203007388 */ /* 0x0003e80000004800 */
        /* <DEDUP_REMOVED lines=8> */
[----:B-1----:R-:W5:Y:S04]  /*1a30*/  LDG.E.CONSTANT R50, [R56.64] ;  /* 0x0000000438327981 */ /* 0x002f68000c1e9900 */
[----:B0-----:R-:W5:Y:S04]  /*1a40*/  LDG.E.CONSTANT R52, [R56.64+0xc40] ;  /* 0x000c400438347981 */ /* 0x001f68000c1e9900 */
[----:B------:R-:W5:Y:S04]  /*1a50*/  LDG.E.CONSTANT R54, [R56.64+0x1880] ;  /* 0x0018800438367981 */ /* 0x000f68000c1e9900 */
        /* <DEDUP_REMOVED lines=13> */
[----:B----4-:R-:W-:Y:S04]  /*1b30*/  STS [R3.X4+0x5cc0], R6 ;  /* 0x005cc00603007388 */ /* 0x010fe80000004800 */
[----:B------:R-:W-:Y:S04]  /*1b40*/  STS [R3.X4+0x63c0], R12 ;  /* 0x0063c00c03007388 */ /* 0x000fe80000004800 */
        /* <DEDUP_REMOVED lines=9> */
[----:B--2---:R-:W-:Y:S04]  /*1be0*/  STS [R3.X4+0x2d80], R42 ;  /* 0x002d802a03007388 */ /* 0x004fe80000004800 */
        /* <DEDUP_REMOVED lines=15> */
[----:B---3--:R-:W-:Y:S04]  /*1ce0*/  STS [R3.X4+0x4980], R98 ;  /* 0x0049806203007388 */ /* 0x008fe80000004800 */
[----:B------:R-:W-:Y:S04]  /*1cf0*/  STS [R3.X4+0x2840], R43 ;  /* 0x0028402b03007388 */ /* 0x000fe80000004800 */
[----:B------:R-:W-:Y:S04]  /*1d00*/  STS [R3.X4+0x2f40], R45 ;  /* 0x002f402d03007388 */ /* 0x000fe80000004800 */
[----:B------:R-:W-:Y:S04]  /*1d10*/  STS [R3.X4+0x3640], R89 ;  /* 0x0036405903007388 */ /* 0x000fe80000004800 */
[----:B-----5:R-:W-:Y:S04]  /*1d20*/  STS [R3.X4+0x3d40], R47 ;  /* 0x003d402f03007388 */ /* 0x020fe80000004800 */
        /* <DEDUP_REMOVED lines=9> */
[----:B------:R0:W-:Y:S04]  /*1dc0*/  STS [R3.X4+0x8340], R7 ;  /* 0x0083400703007388 */ /* 0x0001e80000004800 */
[----:B------:R-:W-:Y:S04]  /*1dd0*/  STS [R3.X4+0x8a40], R58 ;  /* 0x008a403a03007388 */ /* 0x000fe80000004800 */
[----:B------:R-:W-:Y:S04]  /*1de0*/  STS [R3.X4+0x9140], R60 ;  /* 0x0091403c03007388 */ /* 0x000fe80000004800 */
[----:B------:R-:W-:Y:S04]  /*1df0*/  @!P0 STS [R3.X4+0x9bc0], R100 ;  /* 0x009bc06403008388 */ /* 0x000fe80000004800 */
        /* <DEDUP_REMOVED lines=20> */
[----:B------:R-:W-:Y:S04]  /*1f40*/  STS [R3.X4], R50 ;  /* 0x0000003203007388 */ /* 0x000fe80000004800 */
        /* <DEDUP_REMOVED lines=14> */
[----:B------:R-:W-:Y:S01]  /*2030*/  STS [R3.X4+0x1a40], R119 ;  /* 0x001a407703007388 */ /* 0x000fe20000004800 */
[----:B------:R-:W-:-:S02]  /*2040*/  IADD3 R4, R4, 0x1, RZ ;  /* 0x0000000104047810 */ /* 0x000fc40007ffe0ff */
[----:B0-----:R-:W-:Y:S01]  /*2050*/  MOV R7, RZ ;  /* 0x000000ff00077202 */ /* 0x001fe20000000f00 */
[----:B------:R-:W-:Y:S06]  /*2060*/  BAR.SYNC 0x0 ;  /* 0x0000000000007b1d */ /* 0x000fec0000000000 */
[----:B------:R-:W-:-:S02]  /*2070*/  ISETP.GE.U32.AND P1, PT, R4, 0x4, PT ;  /* 0x000000040400780c */ /* 0x000fc40003f26070 */
.L_x_1:
[----:B------:R-:W-:Y:S01]  /*2080*/  LEA R6, R2, R7, 0x4 ;  /* 0x0000000702067211 */ /* 0x000fe200078e20ff */
[C---:B------:R-:W-:Y:S01]  /*2090*/  IMAD R10, R7.reuse, 0x380, R8 ;  /* 0x00000380070a7824 */ /* 0x040fe200078e0208 */
[----:B------:R-:W-:Y:S02]  /*20a0*/  IADD3 R7, R7, 0x1, RZ ;  /* 0x0000000107077810 */ /* 0x000fe40007ffe0ff */
[----:B------:R-:W-:-:S02]  /*20b0*/  SHF.L.U32 R6, R6, 0x5, RZ ;  /* 0x0000000506067819 */ /* 0x000fc400000006ff */
[----:B------:R-:W-:Y:S01]  /*20c0*/  LDS.64 R64, [R10.X4] ;  /* 0x000000000a407984 */ /* 0x000fe20000004a00 */
[----:B------:R-:W-:-:S03]  /*20d0*/  ISETP.GE.U32.AND P0, PT, R7, 0x2, PT ;  /* 0x000000020700780c */ /* 0x000fc60003f06070 */
[----:B------:R-:W0:Y:S04]  /*20e0*/  LDS.128 R20, [R6.X4+0x1c00] ;  /* 0x001c000006147984 */ /* 0x000e280000004c00 */
[----:B------:R-:W1:Y:S04]  /*20f0*/  LDS.64 R62, [R10.X4+0x38] ;  /* 0x000038000a3e7984 */ /* 0x000e680000004a00 */
[----:B------:R-:W2:Y:S04]  /*2100*/  LDS.128 R24, [R6.X4+0x1d00] ;  /* 0x001d000006187984 */ /* 0x000ea80000004c00 */
[----:B------:R-:W3:Y:S04]  /*2110*/  LDS.64 R60, [R10.X4+0x70] ;  /* 0x000070000a3c7984 */ /* 0x000ee80000004a00 */
[----:B------:R-:W4:Y:S04]  /*2120*/  LDS.64 R56, [R10.X4+0xa8] ;  /* 0x0000a8000a387984 */ /* 0x000f280000004a00 */
[----:B------:R-:W5:Y:S04]  /*2130*/  LDS.64 R58, [R10.X4+0xe0] ;  /* 0x0000e0000a3a7984 */ /* 0x000f680000004a00 */
[----:B------:R-:W5:Y:S04]  /*2140*/  LDS.64 R54, [R10.X4+0x118] ;  /* 0x000118000a367984 */ /* 0x000f680000004a00 */
[----:B------:R-:W5:Y:S04]  /*2150*/  LDS.128 R16, [R6.X4+0x1e00] ;  /* 0x001e000006107984 */ /* 0x000f680000004c00 */
[----:B------:R-:W5:Y:S04]  /*2160*/  LDS.64 R50, [R10.X4+0x150] ;  /* 0x000150000a327984 */ /* 0x000f680000004a00 */
[----:B------:R-:W5:Y:S01]  /*2170*/  LDS.128 R12, [R6.X4+0x1f00] ;  /* 0x001f0000060c7984 */ /* 0x000f620000004c00 */
[----:B0-----:R-:W-:-:S03]  /*2180*/  FFMA R31, R20, R64, R31 ;  /* 0x00000040141f7223 */ /* 0x001fc6000000001f */
[----:B------:R-:W-:Y:S01]  /*2190*/  LDS.64 R52, [R10.X4+0x188] ;  /* 0x000188000a347984 */ /* 0x000fe20000004a00 */
[C---:B------:R-:W-:Y:S02]  /*21a0*/  FFMA R28, R20.reuse, R65, R28 ;  /* 0x00000041141c7223 */ /* 0x040fe4000000001c */
[C---:B-1----:R-:W-:Y:S01]  /*21b0*/  FFMA R29, R20.reuse, R62, R29 ;  /* 0x0000003e141d7223 */ /* 0x042fe2000000001d */
[----:B------:R-:W-:Y:S01]  /*21c0*/  LDS.64 R88, [R10.X4+0x498] ;  /* 0x000498000a587984 */ /* 0x000fe20000004a00 */
[----:B------:R-:W-:Y:S02]  /*21d0*/  FFMA R20, R20, R63, R80 ;  /* 0x0000003f14147223 */ /* 0x000fe40000000050 */
[-C--:B--2---:R-:W-:Y:S02]  /*21e0*/  FFMA R81, R64, R24.reuse, R81 ;  /* 0x0000001840517223 */ /* 0x084fe40000000051 */
[----:B------:R-:W-:Y:S02]  /*21f0*/  FFMA R78, R24, R65, R78 ;  /* 0x00000041184e7223 */ /* 0x000fe4000000004e */
[----:B------:R-:W-:-:S02]  /*2200*/  FFMA R79, R62, R24, R79 ;  /* 0x000000183e4f7223 */ /* 0x000fc4000000004f */
[----:B------:R-:W-:Y:S02]  /*2210*/  FFMA R24, R24, R63, R83 ;  /* 0x0000003f18187223 */ /* 0x000fe40000000053 */
[----:B---3--:R-:W-:Y:S02]  /*2220*/  FFMA R31, R60, R21, R31 ;  /* 0x000000153c1f7223 */ /* 0x008fe4000000001f */
[C---:B------:R-:W-:Y:S02]  /*2230*/  FFMA R28, R21.reuse, R61, R28 ;  /* 0x0000003d151c7223 */ /* 0x040fe4000000001c */
[----:B----4-:R-:W-:Y:S02]  /*2240*/  FFMA R29, R56, R21, R29 ;  /* 0x00000015381d7223 */ /* 0x010fe4000000001d */
[----:B------:R-:W-:Y:S02]  /*2250*/  FFMA R20, R21, R57, R20 ;  /* 0x0000003915147223 */ /* 0x000fe40000000014 */
[----:B------:R-:W-:-:S02]  /*2260*/  FFMA R81, R60, R25, R81 ;  /* 0x000000193c517223 */ /* 0x000fc40000000051 */
[-C--:B------:R-:W-:Y:S02]  /*2270*/  FFMA R78, R61, R25.reuse, R78 ;  /* 0x000000193d4e7223 */ /* 0x080fe4000000004e */
[-C--:B------:R-:W-:Y:S02]  /*2280*/  FFMA R79, R56, R25.reuse, R79 ;  /* 0x00000019384f7223 */ /* 0x080fe4000000004f */
[----:B------:R-:W-:Y:S02]  /*2290*/  FFMA R24, R57, R25, R24 ;  /* 0x0000001939187223 */ /* 0x000fe40000000018 */
[-C--:B-----5:R-:W-:Y:S02]  /*22a0*/  FFMA R21, R58, R22.reuse, R31 ;  /* 0x000000163a157223 */ /* 0x0a0fe4000000001f */
[----:B------:R-:W-:Y:S02]  /*22b0*/  FFMA R40, R22, R59, R28 ;  /* 0x0000003b16287223 */ /* 0x000fe4000000001c */
[----:B------:R-:W-:-:S02]  /*22c0*/  FFMA R25, R54, R22, R29 ;  /* 0x0000001636197223 */ /* 0x000fc4000000001d */
[----:B------:R-:W0:Y:S01]  /*22d0*/  LDS.128 R28, [R6.X4+0x2000] ;  /* 0x00200000061c7984 */ /* 0x000e220000004c00 */
[-C--:B------:R-:W-:Y:S02]  /*22e0*/  FFMA R35, R64, R16.reuse, R35 ;  /* 0x0000001040237223 */ /* 0x080fe40000000023 */
[----:B------:R-:W-:Y:S02]  /*22f0*/  FFMA R32, R16, R65, R32 ;  /* 0x0000004110207223 */ /* 0x000fe40000000020 */
[----:B------:R-:W-:Y:S02]  /*2300*/  FFMA R33, R62, R16, R33 ;  /* 0x000000103e217223 */ /* 0x000fe40000000021 */
[----:B------:R-:W-:Y:S02]  /*2310*/  FFMA R42, R22, R55, R20 ;  /* 0x00000037162a7223 */ /* 0x000fe40000000014 */
[----:B------:R-:W-:Y:S02]  /*2320*/  FFMA R20, R50, R23, R21 ;  /* 0x0000001732147223 */ /* 0x000fe40000000015 */
[----:B------:R-:W-:-:S02]  /*2330*/  FFMA R21, R23, R51, R40 ;  /* 0x0000003317157223 */ /* 0x000fc40000000028 */
[----:B------:R-:W-:Y:S02]  /*2340*/  FFMA R16, R16, R63, R34 ;  /* 0x0000003f10107223 */ /* 0x000fe40000000022 */
[-C--:B------:R-:W-:Y:S02]  /*2350*/  FFMA R41, R60, R17.reuse, R35 ;  /* 0x000000113c297223 */ /* 0x080fe40000000023 */
[-C--:B------:R-:W-:Y:S02]  /*2360*/  FFMA R40, R61, R17.reuse, R32 ;  /* 0x000000113d287223 */ /* 0x080fe40000000020 */
[----:B------:R-:W-:Y:S02]  /*2370*/  FFMA R43, R56, R17, R33 ;  /* 0x00000011382b7223 */ /* 0x000fe40000000021 */
[----:B------:R-:W1:Y:S01]  /*2380*/  LDS.128 R32, [R6.X4+0x2100] ;  /* 0x0021000006207984 */ /* 0x000e620000004c00 */
[----:B------:R-:W-:Y:S02]  /*2390*/  FFMA R11, R64, R12, R11 ;  /* 0x0000000c400b7223 */ /* 0x000fe4000000000b */
[----:B------:R-:W-:-:S02]  /*23a0*/  FFMA R38, R12, R65, R38 ;  /* 0x000000410c267223 */ /* 0x000fc40000000026 */
[----:B------:R-:W-:Y:S02]  /*23b0*/  FFMA R67, R62, R12, R67 ;  /* 0x0000000c3e437223 */ /* 0x000fe40000000043 */
[----:B------:R-:W-:Y:S02]  /*23c0*/  FFMA R12, R12, R63, R74 ;  /* 0x0000003f0c0c7223 */ /* 0x000fe4000000004a */
[----:B------:R-:W-:Y:S02]  /*23d0*/  FFMA R11, R60, R13, R11 ;  /* 0x0000000d3c0b7223 */ /* 0x000fe4000000000b */
[----:B------:R-:W-:Y:S02]  /*23e0*/  FFMA R16, R57, R17, R16 ;  /* 0x0000001139107223 */ /* 0x000fe40000000010 */
[-C--:B------:R-:W-:Y:S02]  /*23f0*/  FFMA R38, R61, R13.reuse, R38 ;  /* 0x0000000d3d267223 */ /* 0x080fe40000000026 */
[----:B------:R-:W-:-:S02]  /*2400*/  FFMA R67, R56, R13, R67 ;  /* 0x0000000d38437223 */ /* 0x000fc40000000043 */
[----:B------:R-:W-:Y:S02]  /*2410*/  FFMA R12, R57, R13, R12 ;  /* 0x0000000d390c7223 */ /* 0x000fe4000000000c */
[-C--:B0-----:R-:W-:Y:S02]  /*2420*/  FFMA R69, R64, R28.reuse, R69 ;  /* 0x0000001c40457223 */ /* 0x081fe40000000045 */
[----:B------:R-:W-:Y:S02]  /*2430*/  FFMA R66, R28, R65, R66 ;  /* 0x000000411c427223 */ /* 0x000fe40000000042 */
[----:B------:R-:W-:Y:S02]  /*2440*/  FFMA R75, R62, R28, R75 ;  /* 0x0000001c3e4b7223 */ /* 0x000fe4000000004b */
[----:B------:R-:W-:Y:S02]  /*2450*/  FFMA R28, R28, R63, R68 ;  /* 0x0000003f1c1c7223 */ /* 0x000fe40000000044 */
[----:B------:R-:W-:-:S02]  /*2460*/  FFMA R22, R52, R23, R25 ;  /* 0x0000001734167223 */ /* 0x000fc40000000019 */
[----:B------:R-:W-:Y:S02]  /*2470*/  FFMA R23, R23, R53, R42 ;  /* 0x0000003517177223 */ /* 0x000fe4000000002a */
[C---:B------:R-:W-:Y:S02]  /*2480*/  FFMA R11, R58.reuse, R14, R11 ;  /* 0x0000000e3a0b7223 */ /* 0x040fe4000000000b */
[-C--:B------:R-:W-:Y:S02]  /*2490*/  FFMA R81, R58, R26.reuse, R81 ;  /* 0x0000001a3a517223 */ /* 0x080fe40000000051 */
[----:B------:R-:W-:Y:S02]  /*24a0*/  FFMA R78, R26, R59, R78 ;  /* 0x0000003b1a4e7223 */ /* 0x000fe4000000004e */
[----:B------:R-:W-:Y:S02]  /*24b0*/  FFMA R79, R54, R26, R79 ;  /* 0x0000001a364f7223 */ /* 0x000fe4000000004f */
[----:B------:R-:W-:-:S02]  /*24c0*/  FFMA R41, R58, R18, R41 ;  /* 0x000000123a297223 */ /* 0x000fc40000000029 */
[-C--:B------:R-:W-:Y:S02]  /*24d0*/  FFMA R40, R59, R18.reuse, R40 ;  /* 0x000000123b287223 */ /* 0x080fe40000000028 */
[CC--:B------:R-:W-:Y:S02]  /*24e0*/  FFMA R43, R54.reuse, R18.reuse, R43 ;  /* 0x00000012362b7223 */ /* 0x0c0fe4000000002b */
[----:B------:R-:W-:Y:S02]  /*24f0*/  FFMA R42, R55, R18, R16 ;  /* 0x00000012372a7223 */ /* 0x000fe40000000010 */
[-C--:B------:R-:W-:Y:S02]  /*2500*/  FFMA R38, R59, R14.reuse, R38 ;  /* 0x0000000e3b267223 */ /* 0x080fe40000000026 */
[----:B------:R-:W-:Y:S02]  /*2510*/  FFMA R67, R54, R14, R67 ;  /* 0x0000000e36437223 */ /* 0x000fe40000000043 */
[----:B------:R-:W-:-:S02]  /*2520*/  FFMA R44, R26, R55, R24 ;  /* 0x000000371a2c7223 */ /* 0x000fc40000000018 */
[----:B------:R-:W-:Y:S02]  /*2530*/  FFMA R12, R55, R14, R12 ;  /* 0x0000000e370c7223 */ /* 0x000fe4000000000c */
[-C--:B------:R-:W-:Y:S02]  /*2540*/  FFMA R28, R57, R29.reuse, R28 ;  /* 0x0000001d391c7223 */ /* 0x080fe4000000001c */
[-C--:B------:R-:W-:Y:S02]  /*2550*/  FFMA R69, R60, R29.reuse, R69 ;  /* 0x0000001d3c457223 */ /* 0x080fe40000000045 */
[-C--:B------:R-:W-:Y:S02]  /*2560*/  FFMA R66, R61, R29.reuse, R66 ;  /* 0x0000001d3d427223 */ /* 0x080fe40000000042 */
[----:B------:R-:W-:Y:S02]  /*2570*/  FFMA R75, R56, R29, R75 ;  /* 0x0000001d384b7223 */ /* 0x000fe4000000004b */
[----:B------:R-:W-:-:S02]  /*2580*/  FFMA R14, R50, R15, R11 ;  /* 0x0000000f320e7223 */ /* 0x000fc4000000000b */
[----:B------:R-:W-:Y:S02]  /*2590*/  FFMA R24, R50, R27, R81 ;  /* 0x0000001b32187223 */ /* 0x000fe40000000051 */
[----:B------:R-:W-:Y:S02]  /*25a0*/  FFMA R25, R27, R51, R78 ;  /* 0x000000331b197223 */ /* 0x000fe4000000004e */
[----:B------:R-:W-:Y:S02]  /*25b0*/  FFMA R26, R52, R27, R79 ;  /* 0x0000001b341a7223 */ /* 0x000fe4000000004f */
[-C--:B------:R-:W-:Y:S02]  /*25c0*/  FFMA R16, R50, R19.reuse, R41 ;  /* 0x0000001332107223 */ /* 0x080fe40000000029 */
[-C--:B------:R-:W-:Y:S02]  /*25d0*/  FFMA R17, R51, R19.reuse, R40 ;  /* 0x0000001333117223 */ /* 0x080fe40000000028 */
[----:B------:R-:W-:-:S02]  /*25e0*/  FFMA R18, R52, R19, R43 ;  /* 0x0000001334127223 */ /* 0x000fc4000000002b */
[-C--:B------:R-:W-:Y:S02]  /*25f0*/  FFMA R13, R51, R15.reuse, R38 ;  /* 0x0000000f330d7223 */ /* 0x080fe40000000026 */
[----:B------:R-:W-:Y:S02]  /*2600*/  FFMA R11, R52, R15, R67 ;  /* 0x0000000f340b7223 */ /* 0x000fe40000000043 */
[----:B------:R-:W-:Y:S02]  /*2610*/  FFMA R27, R27, R53, R44 ;  /* 0x000000351b1b7223 */ /* 0x000fe4000000002c */
[C---:B------:R-:W-:Y:S02]  /*2620*/  FFMA R19, R53.reuse, R19, R42 ;  /* 0x0000001335137223 */ /* 0x040fe4000000002a */
[----:B------:R-:W-:Y:S01]  /*2630*/  FFMA R15, R53, R15, R12 ;  /* 0x0000000f350f7223 */ /* 0x000fe2000000000c */
[----:B------:R-:W0:Y:S01]  /*2640*/  LDS.128 R40, [R6.X4+0x2200] ;  /* 0x0022000006287984 */ /* 0x000e220000004c00 */
[----:B------:R-:W-:-:S02]  /*2650*/  FFMA R28, R55, R30, R28 ;  /* 0x0000001e371c7223 */ /* 0x000fc4000000001c */
[-C--:B------:R-:W-:Y:S02]  /*2660*/  FFMA R12, R58, R30.reuse, R69 ;  /* 0x0000001e3a0c7223 */ /* 0x080fe40000000045 */
[-C--:B------:R-:W-:Y:S01]  /*2670*/  FFMA R44, R59, R30.reuse, R66 ;  /* 0x0000001e3b2c7223 */ /* 0x080fe20000000042 */
[----:B------:R-:W-:Y:S01]  /*2680*/  LDS.64 R68, [R10.X4+0x1c0] ;  /* 0x0001c0000a447984 */ /* 0x000fe20000004a00 */
[----:B------:R-:W-:Y:S02]  /*2690*/  FFMA R45, R54, R30, R75 ;  /* 0x0000001e362d7223 */ /* 0x000fe4000000004b */
[-C--:B------:R-:W-:Y:S01]  /*26a0*/  FFMA R12, R50, R31.reuse, R12 ;  /* 0x0000001f320c7223 */ /* 0x080fe2000000000c */
[----:B------:R-:W-:Y:S01]  /*26b0*/  LDS.64 R66, [R10.X4+0x1f8] ;  /* 0x0001f8000a427984 */ /* 0x000fe20000004a00 */
[-C--:B------:R-:W-:Y:S02]  /*26c0*/  FFMA R44, R51, R31.reuse, R44 ;  /* 0x0000001f332c7223 */ /* 0x080fe4000000002c */
[----:B------:R-:W-:-:S02]  /*26d0*/  FFMA R45, R52, R31, R45 ;  /* 0x0000001f342d7223 */ /* 0x000fc4000000002d */
[----:B------:R-:W-:Y:S02]  /*26e0*/  FFMA R46, R53, R31, R28 ;  /* 0x0000001f352e7223 */ /* 0x000fe4000000001c */
[----:B------:R-:W2:Y:S01]  /*26f0*/  LDS.128 R28, [R6.X4+0x2300] ;  /* 0x00230000061c7984 */ /* 0x000ea20000004c00 */
[-C--:B-1----:R-:W-:Y:S02]  /*2700*/  FFMA R37, R64, R32.reuse, R37 ;  /* 0x0000002040257223 */ /* 0x082fe40000000025 */
[----:B------:R-:W-:Y:S02]  /*2710*/  FFMA R36, R32, R65, R36 ;  /* 0x0000004120247223 */ /* 0x000fe40000000024 */
[----:B------:R-:W-:Y:S02]  /*2720*/  FFMA R39, R62, R32, R39 ;  /* 0x000000203e277223 */ /* 0x000fe40000000027 */
[-C--:B------:R-:W-:Y:S02]  /*2730*/  FFMA R37, R60, R33.reuse, R37 ;  /* 0x000000213c257223 */ /* 0x080fe40000000025 */
[----:B------:R-:W-:-:S02]  /*2740*/  FFMA R36, R61, R33, R36 ;  /* 0x000000213d247223 */ /* 0x000fc40000000024 */
[----:B------:R-:W-:Y:S02]  /*2750*/  FFMA R39, R56, R33, R39 ;  /* 0x0000002138277223 */ /* 0x000fe40000000027 */
[-C--:B------:R-:W-:Y:S02]  /*2760*/  FFMA R37, R58, R34.reuse, R37 ;  /* 0x000000223a257223 */ /* 0x080fe40000000025 */
[-C--:B------:R-:W-:Y:S02]  /*2770*/  FFMA R36, R59, R34.reuse, R36 ;  /* 0x000000223b247223 */ /* 0x080fe40000000024 */
[----:B------:R-:W-:Y:S02]  /*2780*/  FFMA R39, R54, R34, R39 ;  /* 0x0000002236277223 */ /* 0x000fe40000000027 */
[-C--:B------:R-:W-:Y:S02]  /*2790*/  FFMA R49, R50, R35.reuse, R37 ;  /* 0x0000002332317223 */ /* 0x080fe40000000025 */
[----:B------:R-:W-:-:S02]  /*27a0*/  FFMA R48, R51, R35, R36 ;  /* 0x0000002333307223 */ /* 0x000fc40000000024 */
[----:B------:R-:W-:Y:S02]  /*27b0*/  FFMA R47, R52, R35, R39 ;  /* 0x00000023342f7223 */ /* 0x000fe40000000027 */
[----:B------:R-:W1:Y:S01]  /*27c0*/  LDS.128 R36, [R6.X4+0x1c10] ;  /* 0x001c100006247984 */ /* 0x000e620000004c00 */
[----:B------:R-:W-:Y:S02]  /*27d0*/  FFMA R32, R32, R63, R76 ;  /* 0x0000003f20207223 */ /* 0x000fe4000000004c */
[----:B0-----:R-:W-:Y:S02]  /*27e0*/  FFMA R71, R64, R40, R71 ;  /* 0x0000002840477223 */ /* 0x001fe40000000047 */
[----:B------:R-:W-:Y:S02]  /*27f0*/  FFMA R32, R57, R33, R32 ;  /* 0x0000002139207223 */ /* 0x000fe40000000020 */
[----:B------:R-:W-:Y:S02]  /*2800*/  FFMA R70, R40, R65, R70 ;  /* 0x0000004128467223 */ /* 0x000fe40000000046 */
[----:B------:R-:W-:-:S02]  /*2810*/  FFMA R32, R55, R34, R32 ;  /* 0x0000002237207223 */ /* 0x000fc40000000020 */
[----:B------:R-:W-:Y:S02]  /*2820*/  FFMA R73, R62, R40, R73 ;  /* 0x000000283e497223 */ /* 0x000fe40000000049 */
[----:B------:R-:W-:Y:S02]  /*2830*/  FFMA R78, R53, R35, R32 ;  /* 0x00000023354e7223 */ /* 0x000fe40000000020 */
[----:B------:R-:W-:Y:S01]  /*2840*/  FFMA R40, R40, R63, R72 ;  /* 0x0000003f28287223 */ /* 0x000fe20000000048 */
[----:B------:R-:W0:Y:S01]  /*2850*/  LDS.128 R32, [R6.X4+0x1d10] ;  /* 0x001d100006207984 */ /* 0x000e220000004c00 */
[-C--:B------:R-:W-:Y:S02]  /*2860*/  FFMA R75, R60, R41.reuse, R71 ;  /* 0x000000293c4b7223 */ /* 0x080fe40000000047 */
[-C--:B------:R-:W-:Y:S02]  /*2870*/  FFMA R74, R61, R41.reuse, R70 ;  /* 0x000000293d4a7223 */ /* 0x080fe40000000046 */
[----:B------:R-:W-:Y:S01]  /*2880*/  FFMA R40, R57, R41, R40 ;  /* 0x0000002939287223 */ /* 0x000fe20000000028 */
[----:B------:R-:W3:Y:S01]  /*2890*/  LDS.64 R70, [R10.X4+0x230] ;  /* 0x000230000a467984 */ /* 0x000ee20000004a00 */
[----:B--2---:R-:W-:-:S02]  /*28a0*/  FFMA R64, R64, R28, R85 ;  /* 0x0000001c40407223 */ /* 0x004fc40000000055 */
[----:B------:R-:W-:Y:S02]  /*28b0*/  FFMA R77, R56, R41, R73 ;  /* 0x00000029384d7223 */ /* 0x000fe40000000049 */
[----:B------:R-:W2:Y:S01]  /*28c0*/  LDS.64 R72, [R10.X4+0x268] ;  /* 0x000268000a487984 */ /* 0x000ea20000004a00 */
[-C--:B------:R-:W-:Y:S02]  /*28d0*/  FFMA R81, R58, R42.reuse, R75 ;  /* 0x0000002a3a517223 */ /* 0x080fe4000000004b */
[-C--:B------:R-:W-:Y:S02]  /*28e0*/  FFMA R80, R59, R42.reuse, R74 ;  /* 0x0000002a3b507223 */ /* 0x080fe4000000004a */
[-C--:B------:R-:W-:Y:S01]  /*28f0*/  FFMA R40, R55, R42.reuse, R40 ;  /* 0x0000002a37287223 */ /* 0x080fe20000000028 */
[----:B------:R-:W4:Y:S01]  /*2900*/  LDS.64 R74, [R10.X4+0x2a0] ;  /* 0x0002a0000a4a7984 */ /* 0x000f220000004a00 */
[----:B------:R-:W-:Y:S02]  /*2910*/  FFMA R41, R60, R29, R64 ;  /* 0x0000001d3c297223 */ /* 0x000fe40000000040 */
[----:B------:R-:W-:-:S02]  /*2920*/  FFMA R83, R54, R42, R77 ;  /* 0x0000002a36537223 */ /* 0x000fc4000000004d */
[----:B------:R-:W5:Y:S01]  /*2930*/  LDS.64 R76, [R10.X4+0x2d8] ;  /* 0x0002d8000a4c7984 */ /* 0x000f620000004a00 */
[----:B------:R-:W-:Y:S02]  /*2940*/  FFMA R82, R28, R65, R82 ;  /* 0x000000411c527223 */ /* 0x000fe40000000052 */
[----:B------:R-:W-:Y:S02]  /*2950*/  FFMA R87, R62, R28, R87 ;  /* 0x0000001c3e577223 */ /* 0x000fe40000000057 */
[----:B------:R-:W-:Y:S02]  /*2960*/  FFMA R79, R51, R43, R80 ;  /* 0x0000002b334f7223 */ /* 0x000fe40000000050 */
[----:B------:R-:W-:Y:S02]  /*2970*/  FFMA R28, R28, R63, R84 ;  /* 0x0000003f1c1c7223 */ /* 0x000fe40000000054 */
[-C--:B------:R-:W-:Y:S01]  /*2980*/  FFMA R81, R50, R43.reuse, R81 ;  /* 0x0000002b32517223 */ /* 0x080fe20000000051 */
[----:B------:R-:W2:Y:S01]  /*2990*/  LDS.64 R62, [R10.X4+0x310] ;  /* 0x000310000a3e7984 */ /* 0x000ea20000004a00 */
[----:B------:R-:W-:-:S02]  /*29a0*/  FFMA R83, R52, R43, R83 ;  /* 0x0000002b34537223 */ /* 0x000fc40000000053 */
[----:B------:R-:W-:Y:S02]  /*29b0*/  FFMA R80, R53, R43, R40 ;  /* 0x0000002b35507223 */ /* 0x000fe40000000028 */
[-C--:B------:R-:W-:Y:S02]  /*29c0*/  FFMA R58, R58, R30.reuse, R41 ;  /* 0x0000001e3a3a7223 */ /* 0x080fe40000000029 */
[----:B------:R-:W2:Y:S01]  /*29d0*/  LDS.128 R40, [R6.X4+0x1e10] ;  /* 0x001e100006287984 */ /* 0x000ea20000004c00 */
[-C--:B------:R-:W-:Y:S02]  /*29e0*/  FFMA R28, R57, R29.reuse, R28 ;  /* 0x0000001d391c7223 */ /* 0x080fe4000000001c */
[-C--:B------:R-:W-:Y:S02]  /*29f0*/  FFMA R82, R61, R29.reuse, R82 ;  /* 0x0000001d3d527223 */ /* 0x080fe40000000052 */
[----:B------:R-:W-:Y:S01]  /*2a00*/  FFMA R87, R56, R29, R87 ;  /* 0x0000001d38577223 */ /* 0x000fe20000000057 */
[----:B------:R-:W4:Y:S01]  /*2a10*/  LDS.64 R60, [R10.X4+0x348] ;  /* 0x000348000a3c7984 */ /* 0x000f220000004a00 */
[----:B------:R-:W-:-:S02]  /*2a20*/  FFMA R28, R55, R30, R28 ;  /* 0x0000001e371c7223 */ /* 0x000fc4000000001c */
[-C--:B------:R-:W-:Y:S02]  /*2a30*/  FFMA R82, R59, R30.reuse, R82 ;  /* 0x0000001e3b527223 */ /* 0x080fe40000000052 */
[----:B------:R-:W-:Y:S02]  /*2a40*/  FFMA R57, R54, R30, R87 ;  /* 0x0000001e36397223 */ /* 0x000fe40000000057 */
[----:B------:R-:W-:Y:S01]  /*2a50*/  FFMA R53, R53, R31, R28 ;  /* 0x0000001f35357223 */ /* 0x000fe2000000001c */
[----:B------:R-:W-:Y:S01]  /*2a60*/  LDS.64 R86, [R10.X4+0x3b8] ;  /* 0x0003b8000a567984 */ /* 0x000fe20000004a00 */
[C---:B-1----:R-:W-:Y:S02]  /*2a70*/  FFMA R28, R36.reuse, R68, R20 ;  /* 0x00000044241c7223 */ /* 0x042fe40000000014 */
[C---:B------:R-:W-:Y:S02]  /*2a80*/  FFMA R30, R36.reuse, R69, R21 ;  /* 0x00000045241e7223 */ /* 0x040fe40000000015 */
[----:B------:R-:W-:-:S02]  /*2a90*/  FFMA R29, R36, R66, R22 ;  /* 0x00000042241d7223 */ /* 0x000fc40000000016 */
[----:B------:R-:W-:Y:S02]  /*2aa0*/  FFMA R36, R36, R67, R23 ;  /* 0x0000004324247223 */ /* 0x000fe40000000017 */
[----:B------:R-:W1:Y:S01]  /*2ab0*/  LDS.128 R20, [R6.X4+0x1f10] ;  /* 0x001f100006147984 */ /* 0x000e620000004c00 */
[-C--:B0-----:R-:W-:Y:S02]  /*2ac0*/  FFMA R24, R68, R32.reuse, R24 ;  /* 0x0000002044187223 */ /* 0x081fe40000000018 */
[----:B------:R-:W-:Y:S02]  /*2ad0*/  FFMA R55, R50, R31, R58 ;  /* 0x0000001f32377223 */ /* 0x000fe4000000003a */
[----:B------:R-:W-:Y:S02]  /*2ae0*/  FFMA R50, R32, R69, R25 ;  /* 0x0000004520327223 */ /* 0x000fe40000000019 */
[----:B------:R-:W-:Y:S02]  /*2af0*/  FFMA R26, R66, R32, R26 ;  /* 0x00000020421a7223 */ /* 0x000fe4000000001a */
[----:B------:R-:W-:-:S02]  /*2b00*/  FFMA R32, R32, R67, R27 ;  /* 0x0000004320207223 */ /* 0x000fc4000000001b */
[C---:B---3--:R-:W-:Y:S02]  /*2b10*/  FFMA R25, R70.reuse, R37, R28 ;  /* 0x0000002546197223 */ /* 0x048fe4000000001c */
[----:B------:R-:W-:Y:S02]  /*2b20*/  FFMA R27, R70, R33, R24 ;  /* 0x00000021461b7223 */ /* 0x000fe40000000018 */
[-C--:B------:R-:W-:Y:S02]  /*2b30*/  FFMA R51, R51, R31.reuse, R82 ;  /* 0x0000001f33337223 */ /* 0x080fe40000000052 */
[----:B------:R-:W-:Y:S02]  /*2b40*/  FFMA R57, R52, R31, R57 ;  /* 0x0000001f34397223 */ /* 0x000fe40000000039 */
[-C--:B------:R-:W-:Y:S02]  /*2b50*/  FFMA R50, R71, R33.reuse, R50 ;  /* 0x0000002147327223 */ /* 0x080fe40000000032 */
[----:B--2---:R-:W-:-:S02]  /*2b60*/  FFMA R31, R72, R33, R26 ;  /* 0x00000021481f7223 */ /* 0x004fc4000000001a */
[----:B------:R-:W-:Y:S02]  /*2b70*/  FFMA R32, R73, R33, R32 ;  /* 0x0000002149207223 */ /* 0x000fe40000000020 */
[C---:B----4-:R-:W-:Y:S02]  /*2b80*/  FFMA R28, R74.reuse, R38, R25 ;  /* 0x000000264a1c7223 */ /* 0x050fe40000000019 */
[-C--:B------:R-:W-:Y:S02]  /*2b90*/  FFMA R65, R74, R34.reuse, R27 ;  /* 0x000000224a417223 */ /* 0x080fe4000000001b */
[----:B------:R-:W-:Y:S01]  /*2ba0*/  FFMA R50, R34, R75, R50 ;  /* 0x0000004b22327223 */ /* 0x000fe20000000032 */
[----:B------:R-:W0:Y:S01]  /*2bb0*/  LDS.128 R24, [R6.X4+0x2010] ;  /* 0x0020100006187984 */ /* 0x000e220000004c00 */
[----:B-----5:R-:W-:Y:S02]  /*2bc0*/  FFMA R31, R76, R34, R31 ;  /* 0x000000224c1f7223 */ /* 0x020fe4000000001f */
        /* <DEDUP_REMOVED lines=8> */
[C---:B------:R-:W-:Y:S02]  /*2c50*/  FFMA R33, R60.reuse, R39, R29 ;  /* 0x000000273c217223 */ /* 0x040fe4000000001d */
[----:B------:R-:W-:Y:S02]  /*2c60*/  FFMA R85, R60, R35, R31 ;  /* 0x000000233c557223 */ /* 0x000fe4000000001f */
[----:B------:R-:W-:Y:S02]  /*2c70*/  FFMA R28, R75, R42, R28 ;  /* 0x0000002a4b1c7223 */ /* 0x000fe4000000001c */
[----:B------:R-:W-:Y:S02]  /*2c80*/  FFMA R40, R40, R67, R19 ;  /* 0x0000004328287223 */ /* 0x000fe40000000013 */
[----:B------:R-:W-:-:S02]  /*2c90*/  FFMA R29, R70, R41, R16 ;  /* 0x00000029461d7223 */ /* 0x000fc40000000010 */
[----:B------:R-:W-:Y:S02]  /*2ca0*/  FFMA R31, R72, R41, R18 ;  /* 0x00000029481f7223 */ /* 0x000fe40000000012 */
[----:B------:R-:W-:Y:S01]  /*2cb0*/  FFMA R65, R62, R35, R65 ;  /* 0x000000233e417223 */ /* 0x000fe20000000041 */
[----:B------:R-:W2:Y:S01]  /*2cc0*/  LDS.128 R16, [R6.X4+0x2110] ;  /* 0x0021100006107984 */ /* 0x000ea20000004c00 */
[C---:B------:R-:W-:Y:S02]  /*2cd0*/  FFMA R59, R35.reuse, R63, R50 ;  /* 0x0000003f233b7223 */ /* 0x040fe40000000032 */
[----:B------:R-:W-:Y:S02]  /*2ce0*/  FFMA R35, R35, R61, R34 ;  /* 0x0000003d23237223 */ /* 0x000fe40000000022 */
[----:B------:R-:W-:Y:S02]  /*2cf0*/  FFMA R30, R37, R71, R30 ;  /* 0x00000047251e7223 */ /* 0x000fe4000000001e */
[----:B------:R-:W-:-:S02]  /*2d00*/  FFMA R34, R63, R43, R28 ;  /* 0x0000002b3f227223 */ /* 0x000fc4000000001c */
[----:B------:R-:W-:Y:S02]  /*2d10*/  FFMA R36, R37, R73, R36 ;  /* 0x0000004925247223 */ /* 0x000fe40000000024 */
[----:B-1----:R-:W-:Y:S02]  /*2d20*/  FFMA R28, R20, R69, R13 ;  /* 0x00000045141c7223 */ /* 0x002fe4000000000d */
[C---:B------:R-:W-:Y:S02]  /*2d30*/  FFMA R30, R38.reuse, R75, R30 ;  /* 0x0000004b261e7223 */ /* 0x040fe4000000001e */
[----:B------:R-:W-:Y:S02]  /*2d40*/  FFMA R36, R38, R77, R36 ;  /* 0x0000004d26247223 */ /* 0x000fe40000000024 */
[-C--:B------:R-:W-:Y:S02]  /*2d50*/  FFMA R29, R74, R42.reuse, R29 ;  /* 0x0000002a4a1d7223 */ /* 0x080fe4000000001d */
[----:B------:R-:W-:-:S02]  /*2d60*/  FFMA R31, R76, R42, R31 ;  /* 0x0000002a4c1f7223 */ /* 0x000fc4000000001f */
[----:B------:R-:W-:Y:S02]  /*2d70*/  FFMA R14, R68, R20, R14 ;  /* 0x00000014440e7223 */ /* 0x000fe4000000000e */
[----:B------:R-:W-:Y:S02]  /*2d80*/  FFMA R28, R71, R21, R28 ;  /* 0x00000015471c7223 */ /* 0x000fe4000000001c */
[C---:B------:R-:W-:Y:S02]  /*2d90*/  FFMA R37, R39.reuse, R63, R30 ;  /* 0x0000003f27257223 */ /* 0x040fe4000000001e */
[----:B------:R-:W-:Y:S02]  /*2da0*/  FFMA R39, R39, R61, R36 ;  /* 0x0000003d27277223 */ /* 0x000fe40000000024 */
[----:B------:R-:W-:Y:S02]  /*2db0*/  FFMA R13, R70, R21, R14 ;  /* 0x00000015460d7223 */ /* 0x000fe4000000000e */
[----:B------:R-:W-:-:S02]  /*2dc0*/  FFMA R36, R62, R43, R29 ;  /* 0x0000002b3e247223 */ /* 0x000fc4000000001d */
[----:B------:R-:W-:Y:S02]  /*2dd0*/  FFMA R38, R60, R43, R31 ;  /* 0x0000002b3c267223 */ /* 0x000fe4000000001f */
[-C--:B------:R-:W-:Y:S02]  /*2de0*/  FFMA R14, R75, R22.reuse, R28 ;  /* 0x000000164b0e7223 */ /* 0x080fe4000000001c */
[----:B------:R-:W1:Y:S01]  /*2df0*/  LDS.128 R28, [R6.X4+0x2210] ;  /* 0x00221000061c7984 */ /* 0x000e620000004c00 */
[----:B------:R-:W-:Y:S02]  /*2e00*/  FFMA R40, R73, R41, R40 ;  /* 0x0000002949287223 */ /* 0x000fe40000000028 */
[----:B------:R-:W-:Y:S02]  /*2e10*/  FFMA R13, R74, R22, R13 ;  /* 0x000000164a0d7223 */ /* 0x000fe4000000000d */
[----:B------:R-:W-:Y:S02]  /*2e20*/  FFMA R40, R77, R42, R40 ;  /* 0x0000002a4d287223 */ /* 0x000fe40000000028 */
[----:B0-----:R-:W-:-:S02]  /*2e30*/  FFMA R12, R68, R24, R12 ;  /* 0x00000018440c7223 */ /* 0x001fc4000000000c */
[----:B------:R-:W-:Y:S02]  /*2e40*/  FFMA R44, R24, R69, R44 ;  /* 0x00000045182c7223 */ /* 0x000fe4000000002c */
[----:B------:R-:W-:Y:S02]  /*2e50*/  FFMA R45, R66, R24, R45 ;  /* 0x00000018422d7223 */ /* 0x000fe4000000002d */
[----:B------:R-:W-:Y:S02]  /*2e60*/  FFMA R43, R61, R43, R40 ;  /* 0x0000002b3d2b7223 */ /* 0x000fe40000000028 */
[----:B------:R-:W-:Y:S02]  /*2e70*/  FFMA R40, R62, R23, R13 ;  /* 0x000000173e287223 */ /* 0x000fe4000000000d */
[----:B------:R-:W-:Y:S02]  /*2e80*/  FFMA R46, R24, R67, R46 ;  /* 0x00000043182e7223 */ /* 0x000fe4000000002e */
[----:B------:R-:W-:-:S02]  /*2e90*/  FFMA R11, R66, R20, R11 ;  /* 0x00000014420b7223 */ /* 0x000fc4000000000b */
[-C--:B------:R-:W-:Y:S02]  /*2ea0*/  FFMA R13, R70, R25.reuse, R12 ;  /* 0x00000019460d7223 */ /* 0x080fe4000000000c */
[-C--:B------:R-:W-:Y:S02]  /*2eb0*/  FFMA R44, R71, R25.reuse, R44 ;  /* 0x00000019472c7223 */ /* 0x080fe4000000002c */
[CC--:B------:R-:W-:Y:S02]  /*2ec0*/  FFMA R45, R72.reuse, R25.reuse, R45 ;  /* 0x00000019482d7223 */ /* 0x0c0fe4000000002d */
[----:B------:R-:W-:Y:S02]  /*2ed0*/  FFMA R46, R73, R25, R46 ;  /* 0x00000019492e7223 */ /* 0x000fe4000000002e */
[----:B------:R-:W-:Y:S02]  /*2ee0*/  FFMA R11, R72, R21, R11 ;  /* 0x00000015480b7223 */ /* 0x000fe4000000000b */
[----:B------:R-:W-:-:S02]  /*2ef0*/  FFMA R13, R74, R26, R13 ;  /* 0x0000001a4a0d7223 */ /* 0x000fc4000000000d */
[-C--:B------:R-:W-:Y:S02]  /*2f00*/  FFMA R44, R75, R26.reuse, R44 ;  /* 0x0000001a4b2c7223 */ /* 0x080fe4000000002c */
[CC--:B------:R-:W-:Y:S02]  /*2f10*/  FFMA R12, R76.reuse, R26.reuse, R45 ;  /* 0x0000001a4c0c7223 */ /* 0x0c0fe4000000002d */
[----:B------:R-:W-:Y:S02]  /*2f20*/  FFMA R50, R77, R26, R46 ;  /* 0x0000001a4d327223 */ /* 0x000fe4000000002e */
[----:B------:R-:W-:Y:S02]  /*2f30*/  FFMA R41, R76, R22, R11 ;  /* 0x000000164c297223 */ /* 0x000fe4000000000b */
[----:B------:R-:W-:Y:S02]  /*2f40*/  FFMA R46, R63, R27, R44 ;  /* 0x0000001b3f2e7223 */ /* 0x000fe4000000002c */
[----:B------:R-:W-:-:S02]  /*2f50*/  FFMA R20, R20, R67, R15 ;  /* 0x0000004314147223 */ /* 0x000fc4000000000f */
[----:B------:R-:W-:Y:S02]  /*2f60*/  FFMA R11, R63, R23, R14 ;  /* 0x000000173f0b7223 */ /* 0x000fe4000000000e */
[-C--:B------:R-:W-:Y:S02]  /*2f70*/  FFMA R45, R62, R27.reuse, R13 ;  /* 0x0000001b3e2d7223 */ /* 0x080fe4000000000d */
[----:B------:R-:W-:Y:S02]  /*2f80*/  FFMA R44, R60, R27, R12 ;  /* 0x0000001b3c2c7223 */ /* 0x000fe4000000000c */
[-C--:B--2---:R-:W-:Y:S01]  /*2f90*/  FFMA R49, R68, R16.reuse, R49 ;  /* 0x0000001044317223 */ /* 0x084fe20000000031 */
[----:B------:R-:W0:Y:S01]  /*2fa0*/  LDS.128 R12, [R6.X4+0x2310] ;  /* 0x00231000060c7984 */ /* 0x000e220000004c00 */
[----:B------:R-:W-:Y:S02]  /*2fb0*/  FFMA R48, R16, R69, R48 ;  /* 0x0000004510307223 */ /* 0x000fe40000000030 */
[----:B------:R-:W-:-:S02]  /*2fc0*/  FFMA R47, R66, R16, R47 ;  /* 0x00000010422f7223 */ /* 0x000fc4000000002f */
[----:B------:R-:W-:Y:S02]  /*2fd0*/  FFMA R78, R16, R67, R78 ;  /* 0x00000043104e7223 */ /* 0x000fe4000000004e */
[-C--:B------:R-:W-:Y:S02]  /*2fe0*/  FFMA R49, R70, R17.reuse, R49 ;  /* 0x0000001146317223 */ /* 0x080fe40000000031 */
[----:B------:R-:W-:Y:S02]  /*2ff0*/  FFMA R48, R71, R17, R48 ;  /* 0x0000001147307223 */ /* 0x000fe40000000030 */
[C---:B------:R-:W-:Y:S02]  /*3000*/  FFMA R20, R73.reuse, R21, R20 ;  /* 0x0000001549147223 */ /* 0x040fe40000000014 */
[-C--:B------:R-:W-:Y:S02]  /*3010*/  FFMA R47, R72, R17.reuse, R47 ;  /* 0x00000011482f7223 */ /* 0x080fe4000000002f */
[----:B------:R-:W-:-:S02]  /*3020*/  FFMA R78, R73, R17, R78 ;  /* 0x00000011494e7223 */ /* 0x000fc4000000004e */
[-C--:B------:R-:W-:Y:S02]  /*3030*/  FFMA R49, R74, R18.reuse, R49 ;  /* 0x000000124a317223 */ /* 0x080fe40000000031 */
[----:B------:R-:W-:Y:S02]  /*3040*/  FFMA R48, R75, R18, R48 ;  /* 0x000000124b307223 */ /* 0x000fe40000000030 */
[C---:B------:R-:W-:Y:S02]  /*3050*/  FFMA R20, R77.reuse, R22, R20 ;  /* 0x000000164d147223 */ /* 0x040fe40000000014 */
[-C--:B------:R-:W-:Y:S02]  /*3060*/  FFMA R93, R76, R18.reuse, R47 ;  /* 0x000000124c5d7223 */ /* 0x080fe4000000002f */
[----:B------:R-:W-:Y:S02]  /*3070*/  FFMA R52, R77, R18, R78 ;  /* 0x000000124d347223 */ /* 0x000fe4000000004e */
[----:B------:R-:W-:-:S02]  /*3080*/  FFMA R91, R62, R19, R49 ;  /* 0x000000133e5b7223 */ /* 0x000fc40000000031 */
[-C--:B------:R-:W-:Y:S02]  /*3090*/  FFMA R47, R63, R19.reuse, R48 ;  /* 0x000000133f2f7223 */ /* 0x080fe40000000030 */
[-C--:B------:R-:W-:Y:S01]  /*30a0*/  FFMA R93, R60, R19.reuse, R93 ;  /* 0x000000133c5d7223 */ /* 0x080fe2000000005d */
[----:B------:R-:W-:Y:S01]  /*30b0*/  LDS.64 R48, [R10.X4+0x380] ;  /* 0x000380000a307984 */ /* 0x000fe20000004a00 */
[----:B------:R-:W-:Y:S02]  /*30c0*/  FFMA R52, R61, R19, R52 ;  /* 0x000000133d347223 */ /* 0x000fe40000000034 */
[-C--:B-1----:R-:W-:Y:S01]  /*30d0*/  FFMA R81, R68, R28.reuse, R81 ;  /* 0x0000001c44517223 */ /* 0x082fe20000000051 */
[----:B------:R-:W1:Y:S01]  /*30e0*/  LDS.128 R16, [R6.X4+0x1c20] ;  /* 0x001c200006107984 */ /* 0x000e620000004c00 */
[----:B------:R-:W-:Y:S02]  /*30f0*/  FFMA R24, R28, R69, R79 ;  /* 0x000000451c187223 */ /* 0x000fe4000000004f */
[----:B------:R-:W-:Y:S01]  /*3100*/  FFMA R83, R66, R28, R83 ;  /* 0x0000001c42537223 */ /* 0x000fe20000000053 */
[----:B------:R-:W-:Y:S01]  /*3110*/  LDS.64 R78, [R10.X4+0x3f0] ;  /* 0x0003f0000a4e7984 */ /* 0x000fe20000004a00 */
[----:B------:R-:W-:-:S02]  /*3120*/  FFMA R80, R28, R67, R80 ;  /* 0x000000431c507223 */ /* 0x000fc40000000050 */
[-C--:B------:R-:W-:Y:S02]  /*3130*/  FFMA R41, R60, R23.reuse, R41 ;  /* 0x000000173c297223 */ /* 0x080fe40000000029 */
[----:B------:R-:W-:Y:S02]  /*3140*/  FFMA R42, R61, R23, R20 ;  /* 0x000000173d2a7223 */ /* 0x000fe40000000014 */
[----:B------:R-:W2:Y:S01]  /*3150*/  LDS.128 R20, [R6.X4+0x1d20] ;  /* 0x001d200006147984 */ /* 0x000ea20000004c00 */
[-C--:B------:R-:W-:Y:S02]  /*3160*/  FFMA R25, R70, R29.reuse, R81 ;  /* 0x0000001d46197223 */ /* 0x080fe40000000051 */
[-C--:B------:R-:W-:Y:S02]  /*3170*/  FFMA R24, R71, R29.reuse, R24 ;  /* 0x0000001d47187223 */ /* 0x080fe40000000018 */
[-C--:B------:R-:W-:Y:S02]  /*3180*/  FFMA R83, R72, R29.reuse, R83 ;  /* 0x0000001d48537223 */ /* 0x080fe40000000053 */
[----:B------:R-:W-:-:S02]  /*3190*/  FFMA R29, R73, R29, R80 ;  /* 0x0000001d491d7223 */ /* 0x000fc40000000050 */
[----:B------:R-:W3:Y:S01]  /*31a0*/  LDS.64 R80, [R10.X4+0x428] ;  /* 0x000428000a507984 */ /* 0x000ee20000004a00 */
[-C--:B------:R-:W-:Y:S02]  /*31b0*/  FFMA R97, R76, R30.reuse, R83 ;  /* 0x0000001e4c617223 */ /* 0x080fe40000000053 */
[----:B------:R-:W-:Y:S01]  /*31c0*/  FFMA R24, R75, R30, R24 ;  /* 0x0000001e4b187223 */ /* 0x000fe20000000018 */
[----:B------:R-:W4:Y:S01]  /*31d0*/  LDS.64 R82, [R10.X4+0x460] ;  /* 0x000460000a527984 */ /* 0x000f220000004a00 */
[-C--:B0-----:R-:W-:Y:S02]  /*31e0*/  FFMA R55, R68, R12.reuse, R55 ;  /* 0x0000000c44377223 */ /* 0x081fe40000000037 */
[----:B------:R-:W-:Y:S02]  /*31f0*/  FFMA R58, R63, R31, R24 ;  /* 0x0000001f3f3a7223 */ /* 0x000fe40000000018 */
[----:B------:R-:W-:Y:S02]  /*3200*/  FFMA R24, R12, R69, R51 ;  /* 0x000000450c187223 */ /* 0x000fe40000000033 */
[----:B------:R-:W-:Y:S01]  /*3210*/  FFMA R66, R66, R12, R57 ;  /* 0x0000000c42427223 */ /* 0x000fe20000000039 */
[----:B------:R-:W-:Y:S01]  /*3220*/  LDS.64 R68, [R10.X4+0x540] ;  /* 0x000540000a447984 */ /* 0x000fe20000004a00 */
[----:B------:R-:W-:-:S02]  /*3230*/  FFMA R24, R71, R13, R24 ;  /* 0x0000000d47187223 */ /* 0x000fc40000000018 */
[----:B------:R-:W-:Y:S01]  /*3240*/  FFMA R25, R74, R30, R25 ;  /* 0x0000001e4a197223 */ /* 0x000fe20000000019 */
[----:B------:R-:W-:Y:S01]  /*3250*/  LDS.64 R56, [R10.X4+0x508] ;  /* 0x000508000a387984 */ /* 0x000fe20000004a00 */
[----:B------:R-:W-:Y:S02]  /*3260*/  FFMA R28, R75, R14, R24 ;  /* 0x0000000e4b1c7223 */ /* 0x000fe40000000018 */
[----:B------:R-:W-:Y:S02]  /*3270*/  FFMA R12, R12, R67, R53 ;  /* 0x000000430c0c7223 */ /* 0x000fe40000000035 */
[----:B------:R-:W-:Y:S02]  /*3280*/  FFMA R63, R63, R15, R28 ;  /* 0x0000000f3f3f7223 */ /* 0x000fe4000000001c */
[----:B------:R-:W-:Y:S02]  /*3290*/  FFMA R50, R61, R27, R50 ;  /* 0x0000001b3d327223 */ /* 0x000fe40000000032 */
[----:B------:R-:W-:-:S02]  /*32a0*/  FFMA R64, R77, R30, R29 ;  /* 0x0000001e4d407223 */ /* 0x000fc4000000001d */
[----:B------:R-:W-:Y:S02]  /*32b0*/  FFMA R95, R62, R31, R25 ;  /* 0x0000001f3e5f7223 */ /* 0x000fe40000000019 */
[----:B------:R-:W-:Y:S02]  /*32c0*/  FFMA R12, R73, R13, R12 ;  /* 0x0000000d490c7223 */ /* 0x000fe4000000000c */
[C---:B-1----:R-:W-:Y:S02]  /*32d0*/  FFMA R32, R16.reuse, R48, R32 ;  /* 0x0000003010207223 */ /* 0x042fe40000000020 */
[C---:B------:R-:W-:Y:S02]  /*32e0*/  FFMA R28, R16.reuse, R49, R37 ;  /* 0x00000031101c7223 */ /* 0x040fe40000000025 */
[----:B------:R-:W-:Y:S02]  /*32f0*/  FFMA R33, R16, R86, R33 ;  /* 0x0000005610217223 */ /* 0x000fe40000000021 */
[----:B------:R-:W-:-:S02]  /*3300*/  FFMA R25, R70, R13, R55 ;  /* 0x0000000d46197223 */ /* 0x000fc40000000037 */
[----:B------:R-:W-:Y:S01]  /*3310*/  FFMA R27, R72, R13, R66 ;  /* 0x0000000d481b7223 */ /* 0x000fe20000000042 */
[----:B------:R-:W0:Y:S01]  /*3320*/  LDS.64 R54, [R10.X4+0x4d0] ;  /* 0x0004d0000a367984 */ /* 0x000e220000004a00 */
[----:B------:R-:W-:Y:S02]  /*3330*/  FFMA R16, R16, R87, R39 ;  /* 0x0000005710107223 */ /* 0x000fe40000000027 */
[----:B--2---:R-:W-:Y:S01]  /*3340*/  FFMA R30, R20, R49, R59 ;  /* 0x00000031141e7223 */ /* 0x004fe2000000003b */
[----:B------:R-:W-:Y:S01]  /*3350*/  LDS.64 R70, [R10.X4+0x5b0] ;  /* 0x0005b0000a467984 */ /* 0x000fe20000004a00 */
[-C--:B------:R-:W-:Y:S02]  /*3360*/  FFMA R12, R77, R14.reuse, R12 ;  /* 0x0000000e4d0c7223 */ /* 0x080fe4000000000c */
[-C--:B------:R-:W-:Y:S01]  /*3370*/  FFMA R51, R74, R14.reuse, R25 ;  /* 0x0000000e4a337223 */ /* 0x080fe20000000019 */
[----:B------:R-:W-:Y:S01]  /*3380*/  LDS.64 R72, [R10.X4+0x5e8] ;  /* 0x0005e8000a487984 */ /* 0x000fe20000004a00 */
[----:B------:R-:W-:-:S02]  /*3390*/  FFMA R53, R76, R14, R27 ;  /* 0x0000000e4c357223 */ /* 0x000fc4000000001b */
[----:B------:R-:W-:Y:S01]  /*33a0*/  FFMA R29, R78, R17, R32 ;  /* 0x000000114e1d7223 */ /* 0x000fe20000000020 */
[----:B------:R-:W1:Y:S01]  /*33b0*/  LDS.128 R24, [R6.X4+0x1e20] ;  /* 0x001e200006187984 */ /* 0x000e620000004c00 */
[C---:B------:R-:W-:Y:S02]  /*33c0*/  FFMA R28, R17.reuse, R79, R28 ;  /* 0x0000004f111c7223 */ /* 0x040fe4000000001c */
[----:B---3--:R-:W-:Y:S01]  /*33d0*/  FFMA R33, R80, R17, R33 ;  /* 0x0000001150217223 */ /* 0x008fe20000000021 */
[----:B------:R-:W-:Y:S01]  /*33e0*/  LDS.64 R74, [R10.X4+0x620] ;  /* 0x000620000a4a7984 */ /* 0x000fe20000004a00 */
[----:B------:R-:W-:Y:S02]  /*33f0*/  FFMA R16, R17, R81, R16 ;  /* 0x0000005111107223 */ /* 0x000fe40000000010 */
[----:B------:R-:W-:Y:S01]  /*3400*/  FFMA R30, R79, R21, R30 ;  /* 0x000000154f1e7223 */ /* 0x000fe2000000001e */
[----:B------:R-:W-:Y:S01]  /*3410*/  LDS.64 R76, [R10.X4+0x658] ;  /* 0x000658000a4c7984 */ /* 0x000fe20000004a00 */
[----:B------:R-:W-:-:S02]  /*3420*/  FFMA R65, R48, R20, R65 ;  /* 0x0000001430417223 */ /* 0x000fc40000000041 */
[----:B------:R-:W-:Y:S02]  /*3430*/  FFMA R85, R86, R20, R85 ;  /* 0x0000001456557223 */ /* 0x000fe40000000055 */
[C---:B------:R-:W-:Y:S02]  /*3440*/  FFMA R64, R61.reuse, R31, R64 ;  /* 0x0000001f3d407223 */ /* 0x040fe40000000040 */
[----:B------:R-:W-:Y:S02]  /*3450*/  FFMA R20, R20, R87, R35 ;  /* 0x0000005714147223 */ /* 0x000fe40000000023 */
[-C--:B------:R-:W-:Y:S02]  /*3460*/  FFMA R51, R62, R15.reuse, R51 ;  /* 0x0000000f3e337223 */ /* 0x080fe40000000033 */
[-C--:B------:R-:W-:Y:S02]  /*3470*/  FFMA R53, R60, R15.reuse, R53 ;  /* 0x0000000f3c357223 */ /* 0x080fe40000000035 */
[----:B------:R-:W-:-:S02]  /*3480*/  FFMA R61, R61, R15, R12 ;  /* 0x0000000f3d3d7223 */ /* 0x000fc4000000000c */
[-C--:B----4-:R-:W-:Y:S01]  /*3490*/  FFMA R17, R82, R18.reuse, R29 ;  /* 0x0000001252117223 */ /* 0x090fe2000000001d */
[----:B------:R-:W2:Y:S01]  /*34a0*/  LDS.128 R12, [R6.X4+0x1f20] ;  /* 0x001f2000060c7984 */ /* 0x000ea20000004c00 */
[----:B------:R-:W-:Y:S02]  /*34b0*/  FFMA R32, R18, R83, R28 ;  /* 0x0000005312207223 */ /* 0x000fe4000000001c */
[----:B------:R-:W-:Y:S02]  /*34c0*/  FFMA R35, R88, R18, R33 ;  /* 0x0000001258237223 */ /* 0x000fe40000000021 */
[----:B------:R-:W-:Y:S02]  /*34d0*/  FFMA R16, R18, R89, R16 ;  /* 0x0000005912107223 */ /* 0x000fe40000000010 */
[----:B------:R-:W-:Y:S02]  /*34e0*/  FFMA R97, R60, R31, R97 ;  /* 0x0000001f3c617223 */ /* 0x000fe40000000061 */
[----:B------:R-:W-:-:S02]  /*34f0*/  FFMA R18, R22, R83, R30 ;  /* 0x0000005316127223 */ /* 0x000fc4000000001e */
[----:B------:R-:W3:Y:S01]  /*3500*/  LDS.128 R28, [R6.X4+0x2020] ;  /* 0x00202000061c7984 */ /* 0x000ee20000004c00 */
[-C--:B------:R-:W-:Y:S02]  /*3510*/  FFMA R20, R81, R21.reuse, R20 ;  /* 0x0000001551147223 */ /* 0x080fe40000000014 */
[-C--:B------:R-:W-:Y:S02]  /*3520*/  FFMA R65, R78, R21.reuse, R65 ;  /* 0x000000154e417223 */ /* 0x080fe40000000041 */
[----:B------:R-:W-:Y:S02]  /*3530*/  FFMA R85, R80, R21, R85 ;  /* 0x0000001550557223 */ /* 0x000fe40000000055 */
[----:B------:R-:W-:Y:S02]  /*3540*/  FFMA R20, R22, R89, R20 ;  /* 0x0000005916147223 */ /* 0x000fe40000000014 */
[-C--:B------:R-:W-:Y:S02]  /*3550*/  FFMA R65, R82, R22.reuse, R65 ;  /* 0x0000001652417223 */ /* 0x080fe40000000041 */
[----:B------:R-:W-:-:S02]  /*3560*/  FFMA R39, R88, R22, R85 ;  /* 0x0000001658277223 */ /* 0x000fc40000000055 */
[----:B0-----:R-:W-:Y:S02]  /*3570*/  FFMA R33, R54, R19, R17 ;  /* 0x0000001336217223 */ /* 0x001fe40000000011 */
[C---:B------:R-:W-:Y:S02]  /*3580*/  FFMA R32, R19.reuse, R55, R32 ;  /* 0x0000003713207223 */ /* 0x040fe40000000020 */
[----:B------:R-:W-:Y:S02]  /*3590*/  FFMA R35, R56, R19, R35 ;  /* 0x0000001338237223 */ /* 0x000fe40000000023 */
[----:B------:R-:W-:Y:S02]  /*35a0*/  FFMA R37, R19, R57, R16 ;  /* 0x0000003913257223 */ /* 0x000fe40000000010 */
[----:B------:R-:W-:Y:S02]  /*35b0*/  FFMA R59, R23, R55, R18 ;  /* 0x00000037173b7223 */ /* 0x000fe40000000012 */
[-C--:B-1----:R-:W-:Y:S01]  /*35c0*/  FFMA R36, R48, R24.reuse, R36 ;  /* 0x0000001830247223 */ /* 0x082fe20000000024 */
[----:B------:R-:W0:Y:S01]  /*35d0*/  LDS.128 R16, [R6.X4+0x2120] ;  /* 0x0021200006107984 */ /* 0x000e220000004c00 */
[----:B------:R-:W-:-:S02]  /*35e0*/  FFMA R38, R86, R24, R38 ;  /* 0x0000001856267223 */ /* 0x000fc40000000026 */
[----:B------:R-:W-:Y:S02]  /*35f0*/  FFMA R67, R23, R57, R20 ;  /* 0x0000003917437223 */ /* 0x000fe40000000014 */
[-C--:B--2---:R-:W-:Y:S02]  /*3600*/  FFMA R40, R48, R12.reuse, R40 ;  /* 0x0000000c30287223 */ /* 0x084fe40000000028 */
[----:B------:R-:W-:Y:S02]  /*3610*/  FFMA R20, R12, R49, R11 ;  /* 0x000000310c147223 */ /* 0x000fe4000000000b */
[----:B------:R-:W-:Y:S02]  /*3620*/  FFMA R41, R86, R12, R41 ;  /* 0x0000000c56297223 */ /* 0x000fe40000000029 */
[----:B------:R-:W-:Y:S02]  /*3630*/  FFMA R42, R12, R87, R42 ;  /* 0x000000570c2a7223 */ /* 0x000fe4000000002a */
[----:B------:R-:W-:-:S02]  /*3640*/  FFMA R65, R54, R23, R65 ;  /* 0x0000001736417223 */ /* 0x000fc40000000041 */
[----:B------:R-:W-:Y:S02]  /*3650*/  FFMA R39, R56, R23, R39 ;  /* 0x0000001738277223 */ /* 0x000fe40000000027 */
[----:B---3--:R-:W-:Y:S02]  /*3660*/  FFMA R44, R86, R28, R44 ;  /* 0x0000001c562c7223 */ /* 0x008fe4000000002c */
[----:B------:R-:W-:Y:S02]  /*3670*/  FFMA R34, R24, R49, R34 ;  /* 0x0000003118227223 */ /* 0x000fe40000000022 */
[-C--:B------:R-:W-:Y:S02]  /*3680*/  FFMA R21, R78, R25.reuse, R36 ;  /* 0x000000194e157223 */ /* 0x080fe40000000024 */
        /* <DEDUP_REMOVED lines=9> */
[----:B------:R-:W-:Y:S02]  /*3720*/  FFMA R12, R83, R14, R20 ;  /* 0x0000000e530c7223 */ /* 0x000fe40000000014 */
[----:B------:R-:W-:Y:S02]  /*3730*/  FFMA R45, R48, R28, R45 ;  /* 0x0000001c302d7223 */ /* 0x000fe4000000002d */
[C---:B------:R-:W-:Y:S02]  /*3740*/  FFMA R46, R28.reuse, R49, R46 ;  /* 0x000000311c2e7223 */ /* 0x040fe4000000002e */
[----:B------:R-:W-:Y:S02]  /*3750*/  FFMA R50, R28, R87, R50 ;  /* 0x000000571c327223 */ /* 0x000fe40000000032 */
[----:B------:R-:W-:-:S02]  /*3760*/  FFMA R13, R88, R30, R13 ;  /* 0x0000001e580d7223 */ /* 0x000fc4000000000d */
[----:B------:R-:W-:Y:S02]  /*3770*/  FFMA R36, R83, R26, R34 ;  /* 0x0000001a53247223 */ /* 0x000fe40000000022 */
[-C--:B------:R-:W-:Y:S02]  /*3780*/  FFMA R11, R82, R14.reuse, R11 ;  /* 0x0000000e520b7223 */ /* 0x080fe4000000000b */
[-C--:B------:R-:W-:Y:S02]  /*3790*/  FFMA R40, R88, R14.reuse, R41 ;  /* 0x0000000e58287223 */ /* 0x080fe40000000029 */
[----:B------:R-:W-:Y:S02]  /*37a0*/  FFMA R42, R89, R14, R42 ;  /* 0x0000000e592a7223 */ /* 0x000fe4000000002a */
[-C--:B------:R-:W-:Y:S02]  /*37b0*/  FFMA R34, R54, R27.reuse, R21 ;  /* 0x0000001b36227223 */ /* 0x080fe40000000015 */
[----:B------:R-:W-:-:S02]  /*37c0*/  FFMA R38, R56, R27, R23 ;  /* 0x0000001b38267223 */ /* 0x000fc40000000017 */
[----:B------:R-:W1:Y:S01]  /*37d0*/  LDS.128 R20, [R6.X4+0x2220] ;  /* 0x0022200006147984 */ /* 0x000e620000004c00 */
[-C--:B------:R-:W-:Y:S02]  /*37e0*/  FFMA R45, R78, R29.reuse, R45 ;  /* 0x0000001d4e2d7223 */ /* 0x080fe4000000002d */
[-C--:B------:R-:W-:Y:S02]  /*37f0*/  FFMA R46, R79, R29.reuse, R46 ;  /* 0x0000001d4f2e7223 */ /* 0x080fe4000000002e */
[----:B------:R-:W-:Y:S02]  /*3800*/  FFMA R50, R81, R29, R50 ;  /* 0x0000001d51327223 */ /* 0x000fe40000000032 */
[-C--:B------:R-:W-:Y:S02]  /*3810*/  FFMA R11, R54, R15.reuse, R11 ;  /* 0x0000000f360b7223 */ /* 0x080fe4000000000b */
[-C--:B------:R-:W-:Y:S02]  /*3820*/  FFMA R41, R55, R15.reuse, R12 ;  /* 0x0000000f37297223 */ /* 0x080fe4000000000c */
[----:B------:R-:W-:-:S02]  /*3830*/  FFMA R40, R56, R15, R40 ;  /* 0x0000000f38287223 */ /* 0x000fc40000000028 */
[----:B------:R-:W-:Y:S02]  /*3840*/  FFMA R42, R57, R15, R42 ;  /* 0x0000000f392a7223 */ /* 0x000fe4000000002a */
[----:B------:R-:W-:Y:S02]  /*3850*/  FFMA R29, R56, R31, R13 ;  /* 0x0000001f381d7223 */ /* 0x000fe4000000000d */
[----:B------:R-:W2:Y:S01]  /*3860*/  LDS.128 R12, [R6.X4+0x2320] ;  /* 0x00232000060c7984 */ /* 0x000ea20000004c00 */
[----:B------:R-:W-:Y:S02]  /*3870*/  FFMA R24, R24, R87, R43 ;  /* 0x0000005718187223 */ /* 0x000fe4000000002b */
[-C--:B0-----:R-:W-:Y:S02]  /*3880*/  FFMA R91, R48, R16.reuse, R91 ;  /* 0x00000010305b7223 */ /* 0x081fe4000000005b */
[----:B------:R-:W-:Y:S02]  /*3890*/  FFMA R24, R81, R25, R24 ;  /* 0x0000001951187223 */ /* 0x000fe40000000018 */
[----:B------:R-:W-:-:S02]  /*38a0*/  FFMA R93, R86, R16, R93 ;  /* 0x00000010565d7223 */ /* 0x000fc4000000005d */
[----:B------:R-:W-:Y:S02]  /*38b0*/  FFMA R24, R89, R26, R24 ;  /* 0x0000001a59187223 */ /* 0x000fe40000000018 */
[C---:B------:R-:W-:Y:S02]  /*38c0*/  FFMA R52, R16.reuse, R87, R52 ;  /* 0x0000005710347223 */ /* 0x040fe40000000034 */
[----:B------:R-:W-:Y:S02]  /*38d0*/  FFMA R43, R57, R27, R24 ;  /* 0x0000001b392b7223 */ /* 0x000fe40000000018 */
[----:B------:R-:W-:Y:S02]  /*38e0*/  FFMA R24, R16, R49, R47 ;  /* 0x0000003110187223 */ /* 0x000fe4000000002f */
[----:B------:R-:W-:Y:S02]  /*38f0*/  FFMA R45, R82, R30, R45 ;  /* 0x0000001e522d7223 */ /* 0x000fe4000000002d */
[----:B------:R-:W-:-:S02]  /*3900*/  FFMA R91, R78, R17, R91 ;  /* 0x000000114e5b7223 */ /* 0x000fc4000000005b */
[-C--:B------:R-:W-:Y:S02]  /*3910*/  FFMA R24, R79, R17.reuse, R24 ;  /* 0x000000114f187223 */ /* 0x080fe40000000018 */
[-C--:B------:R-:W-:Y:S02]  /*3920*/  FFMA R93, R80, R17.reuse, R93 ;  /* 0x00000011505d7223 */ /* 0x080fe4000000005d */
[----:B------:R-:W-:Y:S02]  /*3930*/  FFMA R52, R81, R17, R52 ;  /* 0x0000001151347223 */ /* 0x000fe40000000034 */
[-C--:B------:R-:W-:Y:S02]  /*3940*/  FFMA R28, R83, R30.reuse, R46 ;  /* 0x0000001e531c7223 */ /* 0x080fe4000000002e */
[----:B------:R-:W-:Y:S01]  /*3950*/  FFMA R50, R89, R30, R50 ;  /* 0x0000001e59327223 */ /* 0x000fe20000000032 */
[----:B------:R-:W-:Y:S01]  /*3960*/  LDS.64 R46, [R10.X4+0x578] ;  /* 0x000578000a2e7984 */ /* 0x000fe20000004a00 */
[----:B------:R-:W-:-:S02]  /*3970*/  FFMA R30, R54, R31, R45 ;  /* 0x0000001f361e7223 */ /* 0x000fc4000000002d */
[-C--:B------:R-:W-:Y:S02]  /*3980*/  FFMA R44, R82, R18.reuse, R91 ;  /* 0x00000012522c7223 */ /* 0x080fe4000000005b */
[-C--:B------:R-:W-:Y:S02]  /*3990*/  FFMA R24, R83, R18.reuse, R24 ;  /* 0x0000001253187223 */ /* 0x080fe40000000018 */
[-C--:B------:R-:W-:Y:S02]  /*39a0*/  FFMA R45, R88, R18.reuse, R93 ;  /* 0x00000012582d7223 */ /* 0x080fe4000000005d */
[----:B------:R-:W-:Y:S02]  /*39b0*/  FFMA R60, R89, R18, R52 ;  /* 0x00000012593c7223 */ /* 0x000fe40000000034 */
[-C--:B------:R-:W-:Y:S02]  /*39c0*/  FFMA R44, R54, R19.reuse, R44 ;  /* 0x00000013362c7223 */ /* 0x080fe4000000002c */
[----:B------:R-:W-:-:S02]  /*39d0*/  FFMA R52, R55, R19, R24 ;  /* 0x0000001337347223 */ /* 0x000fc40000000018 */
[-C--:B------:R-:W-:Y:S02]  /*39e0*/  FFMA R45, R56, R19.reuse, R45 ;  /* 0x00000013382d7223 */ /* 0x080fe4000000002d */
[----:B------:R-:W-:Y:S02]  /*39f0*/  FFMA R60, R57, R19, R60 ;  /* 0x00000013393c7223 */ /* 0x000fe4000000003c */
[----:B------:R-:W-:Y:S01]  /*3a00*/  FFMA R36, R55, R27, R36 ;  /* 0x0000001b37247223 */ /* 0x000fe20000000024 */
[----:B------:R-:W0:Y:S01]  /*3a10*/  LDS.128 R16, [R6.X4+0x1c30] ;  /* 0x001c300006107984 */ /* 0x000e220000004c00 */
[-C--:B-1----:R-:W-:Y:S02]  /*3a20*/  FFMA R95, R48, R20.reuse, R95 ;  /* 0x00000014305f7223 */ /* 0x082fe4000000005f */
[----:B------:R-:W-:Y:S01]  /*3a30*/  FFMA R58, R20, R49, R58 ;  /* 0x00000031143a7223 */ /* 0x000fe2000000003a */
[----:B------:R-:W1:Y:S01]  /*3a40*/  LDS.128 R24, [R6.X4+0x1d30] ;  /* 0x001d300006187984 */ /* 0x000e620000004c00 */
[----:B------:R-:W-:-:S02]  /*3a50*/  FFMA R97, R86, R20, R97 ;  /* 0x0000001456617223 */ /* 0x000fc40000000061 */
[----:B------:R-:W-:Y:S02]  /*3a60*/  FFMA R64, R20, R87, R64 ;  /* 0x0000005714407223 */ /* 0x000fe40000000040 */
[----:B--2---:R-:W-:Y:S02]  /*3a70*/  FFMA R20, R12, R49, R63 ;  /* 0x000000310c147223 */ /* 0x004fe4000000003f */
[-C--:B------:R-:W-:Y:S01]  /*3a80*/  FFMA R95, R78, R21.reuse, R95 ;  /* 0x000000154e5f7223 */ /* 0x080fe2000000005f */
[----:B------:R-:W-:Y:S01]  /*3a90*/  LDS.64 R62, [R10.X4+0x690] ;  /* 0x000690000a3e7984 */ /* 0x000fe20000004a00 */
[-C--:B------:R-:W-:Y:S02]  /*3aa0*/  FFMA R58, R79, R21.reuse, R58 ;  /* 0x000000154f3a7223 */ /* 0x080fe4000000003a */
[-C--:B------:R-:W-:Y:S02]  /*3ab0*/  FFMA R97, R80, R21.reuse, R97 ;  /* 0x0000001550617223 */ /* 0x080fe40000000061 */
[----:B------:R-:W-:-:S02]  /*3ac0*/  FFMA R64, R81, R21, R64 ;  /* 0x0000001551407223 */ /* 0x000fc40000000040 */
[----:B------:R-:W-:Y:S02]  /*3ad0*/  FFMA R20, R79, R13, R20 ;  /* 0x0000000d4f147223 */ /* 0x000fe40000000014 */
[-C--:B------:R-:W-:Y:S02]  /*3ae0*/  FFMA R91, R82, R22.reuse, R95 ;  /* 0x00000016525b7223 */ /* 0x080fe4000000005f */
[-C--:B------:R-:W-:Y:S02]  /*3af0*/  FFMA R58, R83, R22.reuse, R58 ;  /* 0x00000016533a7223 */ /* 0x080fe4000000003a */
[-C--:B------:R-:W-:Y:S02]  /*3b00*/  FFMA R85, R88, R22.reuse, R97 ;  /* 0x0000001658557223 */ /* 0x080fe40000000061 */
[----:B------:R-:W-:Y:S02]  /*3b10*/  FFMA R64, R89, R22, R64 ;  /* 0x0000001659407223 */ /* 0x000fe40000000040 */
[----:B------:R-:W-:-:S02]  /*3b20*/  FFMA R51, R48, R12, R51 ;  /* 0x0000000c30337223 */ /* 0x000fc40000000033 */
[-C--:B------:R-:W-:Y:S02]  /*3b30*/  FFMA R91, R54, R23.reuse, R91 ;  /* 0x00000017365b7223 */ /* 0x080fe4000000005b */
[-C--:B------:R-:W-:Y:S02]  /*3b40*/  FFMA R58, R55, R23.reuse, R58 ;  /* 0x00000017373a7223 */ /* 0x080fe4000000003a */
[-C--:B------:R-:W-:Y:S02]  /*3b50*/  FFMA R85, R56, R23.reuse, R85 ;  /* 0x0000001738557223 */ /* 0x080fe40000000055 */
[----:B------:R-:W-:Y:S02]  /*3b60*/  FFMA R64, R57, R23, R64 ;  /* 0x0000001739407223 */ /* 0x000fe40000000040 */
[----:B------:R-:W-:Y:S02]  /*3b70*/  FFMA R53, R86, R12, R53 ;  /* 0x0000000c56357223 */ /* 0x000fe40000000035 */
[----:B------:R-:W-:-:S02]  /*3b80*/  FFMA R48, R83, R14, R20 ;  /* 0x0000000e53307223 */ /* 0x000fc40000000014 */
[----:B------:R-:W-:Y:S01]  /*3b90*/  FFMA R12, R12, R87, R61 ;  /* 0x000000570c0c7223 */ /* 0x000fe2000000003d */
[----:B------:R-:W2:Y:S01]  /*3ba0*/  LDS.128 R20, [R6.X4+0x1e30] ;  /* 0x001e300006147984 */ /* 0x000ea20000004c00 */
[-C--:B------:R-:W-:Y:S02]  /*3bb0*/  FFMA R51, R78, R13.reuse, R51 ;  /* 0x0000000d4e337223 */ /* 0x080fe40000000033 */
[-C--:B------:R-:W-:Y:S01]  /*3bc0*/  FFMA R12, R81, R13.reuse, R12 ;  /* 0x0000000d510c7223 */ /* 0x080fe2000000000c */
[----:B------:R-:W3:Y:S01]  /*3bd0*/  LDS.64 R78, [R10.X4+0x6c8] ;  /* 0x0006c8000a4e7984 */ /* 0x000ee20000004a00 */
[----:B------:R-:W-:Y:S02]  /*3be0*/  FFMA R53, R80, R13, R53 ;  /* 0x0000000d50357223 */ /* 0x000fe40000000035 */
[-C--:B------:R-:W-:Y:S01]  /*3bf0*/  FFMA R12, R89, R14.reuse, R12 ;  /* 0x0000000e590c7223 */ /* 0x080fe2000000000c */
[----:B------:R-:W-:Y:S01]  /*3c00*/  LDS.64 R80, [R10.X4+0x738] ;  /* 0x000738000a507984 */ /* 0x000fe20000004a00 */
[----:B------:R-:W-:-:S02]  /*3c10*/  FFMA R51, R82, R14, R51 ;  /* 0x0000000e52337223 */ /* 0x000fc40000000033 */
[----:B------:R-:W-:Y:S01]  /*3c20*/  FFMA R61, R88, R14, R53 ;  /* 0x0000000e583d7223 */ /* 0x000fe20000000035 */
[----:B------:R-:W-:Y:S01]  /*3c30*/  LDS.64 R82, [R10.X4+0x7a8] ;  /* 0x0007a8000a527984 */ /* 0x000fe20000004a00 */
[-C--:B------:R-:W-:Y:S02]  /*3c40*/  FFMA R28, R55, R31.reuse, R28 ;  /* 0x0000001f371c7223 */ /* 0x080fe4000000001c */
[----:B------:R-:W-:Y:S01]  /*3c50*/  FFMA R31, R57, R31, R50 ;  /* 0x0000001f391f7223 */ /* 0x000fe20000000032 */
[----:B------:R-:W-:Y:S01]  /*3c60*/  LDS.64 R86, [R10.X4+0x818] ;  /* 0x000818000a567984 */ /* 0x000fe20000004a00 */
[-C--:B------:R-:W-:Y:S02]  /*3c70*/  FFMA R53, R54, R15.reuse, R51 ;  /* 0x0000000f36357223 */ /* 0x080fe40000000033 */
[-C--:B------:R-:W-:Y:S02]  /*3c80*/  FFMA R55, R55, R15.reuse, R48 ;  /* 0x0000000f37377223 */ /* 0x080fe40000000030 */
[----:B------:R-:W-:-:S02]  /*3c90*/  FFMA R61, R56, R15, R61 ;  /* 0x0000000f383d7223 */ /* 0x000fc4000000003d */
[----:B------:R-:W-:Y:S02]  /*3ca0*/  FFMA R57, R57, R15, R12 ;  /* 0x0000000f39397223 */ /* 0x000fe4000000000c */
[----:B------:R-:W4:Y:S01]  /*3cb0*/  LDS.128 R12, [R6.X4+0x1f30] ;  /* 0x001f3000060c7984 */ /* 0x000f220000004c00 */
[C---:B0-----:R-:W-:Y:S02]  /*3cc0*/  FFMA R33, R16.reuse, R68, R33 ;  /* 0x0000004410217223 */ /* 0x041fe40000000021 */
[C---:B------:R-:W-:Y:S02]  /*3cd0*/  FFMA R32, R16.reuse, R69, R32 ;  /* 0x0000004510207223 */ /* 0x040fe40000000020 */
[C---:B------:R-:W-:Y:S02]  /*3ce0*/  FFMA R35, R16.reuse, R46, R35 ;  /* 0x0000002e10237223 */ /* 0x040fe40000000023 */
[----:B------:R-:W-:Y:S02]  /*3cf0*/  FFMA R16, R16, R47, R37 ;  /* 0x0000002f10107223 */ /* 0x000fe40000000025 */
[----:B-1----:R-:W-:-:S02]  /*3d00*/  FFMA R48, R24, R69, R59 ;  /* 0x0000004518307223 */ /* 0x002fc4000000003b */
[----:B------:R-:W-:Y:S02]  /*3d10*/  FFMA R33, R70, R17, R33 ;  /* 0x0000001146217223 */ /* 0x000fe40000000021 */
[C---:B------:R-:W-:Y:S02]  /*3d20*/  FFMA R32, R17.reuse, R71, R32 ;  /* 0x0000004711207223 */ /* 0x040fe40000000020 */
[----:B------:R-:W-:Y:S02]  /*3d30*/  FFMA R35, R72, R17, R35 ;  /* 0x0000001148237223 */ /* 0x000fe40000000023 */
[----:B------:R-:W-:Y:S02]  /*3d40*/  FFMA R16, R17, R73, R16 ;  /* 0x0000004911107223 */ /* 0x000fe40000000010 */
[----:B------:R-:W-:Y:S02]  /*3d50*/  FFMA R48, R71, R25, R48 ;  /* 0x0000001947307223 */ /* 0x000fe40000000030 */
[----:B------:R-:W-:-:S02]  /*3d60*/  FFMA R33, R74, R18, R33 ;  /* 0x000000124a217223 */ /* 0x000fc40000000021 */
[----:B------:R-:W-:Y:S02]  /*3d70*/  FFMA R32, R18, R75, R32 ;  /* 0x0000004b12207223 */ /* 0x000fe40000000020 */
[----:B------:R-:W-:Y:S02]  /*3d80*/  FFMA R35, R76, R18, R35 ;  /* 0x000000124c237223 */ /* 0x000fe40000000023 */
[----:B------:R-:W-:Y:S02]  /*3d90*/  FFMA R16, R18, R77, R16 ;  /* 0x0000004d12107223 */ /* 0x000fe40000000010 */
[----:B------:R-:W-:Y:S02]  /*3da0*/  FFMA R18, R26, R75, R48 ;  /* 0x0000004b1a127223 */ /* 0x000fe40000000030 */
[----:B------:R-:W0:Y:S01]  /*3db0*/  LDS.128 R48, [R6.X4+0x2030] ;  /* 0x0020300006307984 */ /* 0x000e220000004c00 */
[-C--:B------:R-:W-:Y:S02]  /*3dc0*/  FFMA R65, R68, R24.reuse, R65 ;  /* 0x0000001844417223 */ /* 0x080fe40000000041 */
[----:B------:R-:W-:-:S02]  /*3dd0*/  FFMA R39, R46, R24, R39 ;  /* 0x000000182e277223 */ /* 0x000fc40000000027 */
[----:B------:R-:W-:Y:S02]  /*3de0*/  FFMA R24, R24, R47, R67 ;  /* 0x0000002f18187223 */ /* 0x000fe40000000043 */
[-C--:B--2---:R-:W-:Y:S01]  /*3df0*/  FFMA R34, R68, R20.reuse, R34 ;  /* 0x0000001444227223 */ /* 0x084fe20000000022 */
[----:B------:R-:W-:Y:S01]  /*3e00*/  LDS.64 R66, [R10.X4+0x700] ;  /* 0x000700000a427984 */ /* 0x000fe20000004a00 */
[----:B------:R-:W-:Y:S02]  /*3e10*/  FFMA R36, R20, R69, R36 ;  /* 0x0000004514247223 */ /* 0x000fe40000000024 */
[----:B------:R-:W-:Y:S02]  /*3e20*/  FFMA R38, R46, R20, R38 ;  /* 0x000000142e267223 */ /* 0x000fe40000000026 */
[----:B------:R-:W-:Y:S02]  /*3e30*/  FFMA R20, R20, R47, R43 ;  /* 0x0000002f14147223 */ /* 0x000fe4000000002b */
[----:B------:R-:W-:-:S02]  /*3e40*/  FFMA R65, R70, R25, R65 ;  /* 0x0000001946417223 */ /* 0x000fc40000000041 */
[-C--:B------:R-:W-:Y:S02]  /*3e50*/  FFMA R39, R72, R25.reuse, R39 ;  /* 0x0000001948277223 */ /* 0x080fe40000000027 */
[C---:B------:R-:W-:Y:S02]  /*3e60*/  FFMA R24, R73.reuse, R25, R24 ;  /* 0x0000001949187223 */ /* 0x040fe40000000018 */
[----:B------:R-:W-:Y:S02]  /*3e70*/  FFMA R20, R73, R21, R20 ;  /* 0x0000001549147223 */ /* 0x000fe40000000014 */
[-C--:B------:R-:W-:Y:S02]  /*3e80*/  FFMA R65, R74, R26.reuse, R65 ;  /* 0x0000001a4a417223 */ /* 0x080fe40000000041 */
[----:B------:R-:W-:Y:S02]  /*3e90*/  FFMA R59, R76, R26, R39 ;  /* 0x0000001a4c3b7223 */ /* 0x000fe40000000027 */
[----:B------:R-:W-:-:S02]  /*3ea0*/  FFMA R26, R26, R77, R24 ;  /* 0x0000004d1a1a7223 */ /* 0x000fc40000000018 */
[----:B------:R-:W-:Y:S02]  /*3eb0*/  FFMA R36, R71, R21, R36 ;  /* 0x0000001547247223 */ /* 0x000fe40000000024 */
[----:B------:R-:W-:Y:S02]  /*3ec0*/  FFMA R20, R77, R22, R20 ;  /* 0x000000164d147223 */ /* 0x000fe40000000014 */
[----:B---3--:R-:W-:Y:S02]  /*3ed0*/  FFMA R24, R78, R19, R35 ;  /* 0x000000134e187223 */ /* 0x008fe40000000023 */
[----:B------:R-:W-:Y:S02]  /*3ee0*/  FFMA R39, R62, R27, R65 ;  /* 0x0000001b3e277223 */ /* 0x000fe40000000041 */
[----:B------:R-:W-:Y:S02]  /*3ef0*/  FFMA R37, R27, R63, R18 ;  /* 0x0000003f1b257223 */ /* 0x000fe40000000012 */
[----:B------:R-:W-:-:S02]  /*3f00*/  FFMA R59, R78, R27, R59 ;  /* 0x0000001b4e3b7223 */ /* 0x000fc4000000003b */
[----:B------:R-:W-:Y:S02]  /*3f10*/  FFMA R33, R62, R19, R33 ;  /* 0x000000133e217223 */ /* 0x000fe40000000021 */
[C---:B------:R-:W-:Y:S02]  /*3f20*/  FFMA R25, R19.reuse, R63, R32 ;  /* 0x0000003f13197223 */ /* 0x040fe40000000020 */
[-C--:B------:R-:W-:Y:S02]  /*3f30*/  FFMA R35, R19, R79.reuse, R16 ;  /* 0x0000004f13237223 */ /* 0x080fe40000000010 */
[----:B------:R-:W-:Y:S01]  /*3f40*/  FFMA R27, R27, R79, R26 ;  /* 0x0000004f1b1b7223 */ /* 0x000fe2000000001a */
[----:B------:R-:W1:Y:S01]  /*3f50*/  LDS.128 R16, [R6.X4+0x2130] ;  /* 0x0021300006107984 */ /* 0x000e620000004c00 */
[----:B------:R-:W-:Y:S02]  /*3f60*/  FFMA R26, R75, R22, R36 ;  /* 0x000000164b1a7223 */ /* 0x000fe40000000024 */
[----:B------:R-:W-:-:S02]  /*3f70*/  FFMA R36, R79, R23, R20 ;  /* 0x000000174f247223 */ /* 0x000fc40000000014 */
[----:B----4-:R-:W-:Y:S02]  /*3f80*/  FFMA R20, R12, R69, R41 ;  /* 0x000000450c147223 */ /* 0x010fe40000000029 */
[----:B------:R-:W-:Y:S02]  /*3f90*/  FFMA R40, R46, R12, R40 ;  /* 0x0000000c2e287223 */ /* 0x000fe40000000028 */
[-C--:B------:R-:W-:Y:S02]  /*3fa0*/  FFMA R43, R70, R21.reuse, R34 ;  /* 0x00000015462b7223 */ /* 0x080fe40000000022 */
[C---:B------:R-:W-:Y:S02]  /*3fb0*/  FFMA R65, R72.reuse, R21, R38 ;  /* 0x0000001548417223 */ /* 0x040fe40000000026 */
[-C--:B------:R-:W-:Y:S02]  /*3fc0*/  FFMA R20, R71, R13.reuse, R20 ;  /* 0x0000000d47147223 */ /* 0x080fe40000000014 */
[----:B------:R-:W-:-:S02]  /*3fd0*/  FFMA R21, R72, R13, R40 ;  /* 0x0000000d48157223 */ /* 0x000fc40000000028 */
[-C--:B------:R-:W-:Y:S02]  /*3fe0*/  FFMA R32, R74, R22.reuse, R43 ;  /* 0x000000164a207223 */ /* 0x080fe4000000002b */
[----:B------:R-:W-:Y:S02]  /*3ff0*/  FFMA R34, R76, R22, R65 ;  /* 0x000000164c227223 */ /* 0x000fe40000000041 */
[----:B------:R-:W-:Y:S02]  /*4000*/  FFMA R11, R68, R12, R11 ;  /* 0x0000000c440b7223 */ /* 0x000fe4000000000b */
[----:B------:R-:W-:Y:S02]  /*4010*/  FFMA R42, R12, R47, R42 ;  /* 0x0000002f0c2a7223 */ /* 0x000fe4000000002a */
[-C--:B------:R-:W-:Y:S02]  /*4020*/  FFMA R32, R62, R23.reuse, R32 ;  /* 0x000000173e207223 */ /* 0x080fe40000000020 */
[----:B------:R-:W-:-:S02]  /*4030*/  FFMA R26, R63, R23, R26 ;  /* 0x000000173f1a7223 */ /* 0x000fc4000000001a */
[----:B------:R-:W-:Y:S02]  /*4040*/  FFMA R34, R78, R23, R34 ;  /* 0x000000174e227223 */ /* 0x000fe40000000022 */
[-C--:B------:R-:W-:Y:S02]  /*4050*/  FFMA R12, R75, R14.reuse, R20 ;  /* 0x0000000e4b0c7223 */ /* 0x080fe40000000014 */
[----:B------:R-:W-:Y:S02]  /*4060*/  FFMA R38, R76, R14, R21 ;  /* 0x0000000e4c267223 */ /* 0x000fe40000000015 */
[----:B------:R-:W2:Y:S01]  /*4070*/  LDS.128 R20, [R6.X4+0x2230] ;  /* 0x0022300006147984 */ /* 0x000ea20000004c00 */
[----:B0-----:R-:W-:Y:S02]  /*4080*/  FFMA R30, R68, R48, R30 ;  /* 0x00000030441e7223 */ /* 0x001fe4000000001e */
        /* <DEDUP_REMOVED lines=9> */
[----:B------:R-:W-:Y:S02]  /*4120*/  FFMA R29, R72, R49, R29 ;  /* 0x00000031481d7223 */ /* 0x000fe4000000001d */
[-C--:B------:R-:W-:Y:S02]  /*4130*/  FFMA R40, R62, R15.reuse, R11 ;  /* 0x0000000f3e287223 */ /* 0x080fe4000000000b */
[-C--:B------:R-:W-:Y:S02]  /*4140*/  FFMA R11, R63, R15.reuse, R12 ;  /* 0x0000000f3f0b7223 */ /* 0x080fe4000000000c */
[-C--:B------:R-:W-:Y:S02]  /*4150*/  FFMA R38, R78, R15.reuse, R38 ;  /* 0x0000000f4e267223 */ /* 0x080fe40000000026 */
[----:B------:R-:W-:-:S02]  /*4160*/  FFMA R41, R79, R15, R42 ;  /* 0x0000000f4f297223 */ /* 0x000fc4000000002a */
[----:B------:R-:W-:Y:S02]  /*4170*/  FFMA R28, R71, R49, R28 ;  /* 0x00000031471c7223 */ /* 0x000fe4000000001c */
[----:B------:R-:W-:Y:S02]  /*4180*/  FFMA R43, R62, R51, R13 ;  /* 0x000000333e2b7223 */ /* 0x000fe4000000000d */
[----:B------:R-:W-:Y:S01]  /*4190*/  FFMA R48, R73, R49, R48 ;  /* 0x0000003149307223 */ /* 0x000fe20000000030 */
[----:B------:R-:W0:Y:S01]  /*41a0*/  LDS.128 R12, [R6.X4+0x2330] ;  /* 0x00233000060c7984 */ /* 0x000e220000004c00 */
[----:B------:R-:W-:Y:S02]  /*41b0*/  FFMA R29, R76, R50, R29 ;  /* 0x000000324c1d7223 */ /* 0x000fe4000000001d */
[----:B-1----:R-:W-:Y:S02]  /*41c0*/  FFMA R44, R68, R16, R44 ;  /* 0x00000010442c7223 */ /* 0x002fe4000000002c */
[----:B------:R-:W-:-:S02]  /*41d0*/  FFMA R52, R16, R69, R52 ;  /* 0x0000004510347223 */ /* 0x000fc40000000034 */
[----:B------:R-:W-:Y:S02]  /*41e0*/  FFMA R45, R46, R16, R45 ;  /* 0x000000102e2d7223 */ /* 0x000fe4000000002d */
[----:B------:R-:W-:Y:S02]  /*41f0*/  FFMA R60, R16, R47, R60 ;  /* 0x0000002f103c7223 */ /* 0x000fe4000000003c */
[-C--:B------:R-:W-:Y:S02]  /*4200*/  FFMA R28, R75, R50.reuse, R28 ;  /* 0x000000324b1c7223 */ /* 0x080fe4000000001c */
[----:B------:R-:W-:Y:S02]  /*4210*/  FFMA R50, R77, R50, R48 ;  /* 0x000000324d327223 */ /* 0x000fe40000000030 */
[----:B------:R-:W-:Y:S02]  /*4220*/  FFMA R42, R78, R51, R29 ;  /* 0x000000334e2a7223 */ /* 0x000fe4000000001d */
[----:B------:R-:W-:-:S02]  /*4230*/  FFMA R29, R70, R17, R44 ;  /* 0x00000011461d7223 */ /* 0x000fc4000000002c */
[-C--:B------:R-:W-:Y:S02]  /*4240*/  FFMA R52, R71, R17.reuse, R52 ;  /* 0x0000001147347223 */ /* 0x080fe40000000034 */
[-C--:B------:R-:W-:Y:S02]  /*4250*/  FFMA R45, R72, R17.reuse, R45 ;  /* 0x00000011482d7223 */ /* 0x080fe4000000002d */
[----:B------:R-:W-:Y:S02]  /*4260*/  FFMA R60, R73, R17, R60 ;  /* 0x00000011493c7223 */ /* 0x000fe4000000003c */
[-C--:B------:R-:W-:Y:S02]  /*4270*/  FFMA R48, R63, R51.reuse, R28 ;  /* 0x000000333f307223 */ /* 0x080fe4000000001c */
[----:B------:R-:W-:Y:S02]  /*4280*/  FFMA R51, R79, R51, R50 ;  /* 0x000000334f337223 */ /* 0x000fe40000000032 */
[----:B------:R-:W-:-:S02]  /*4290*/  FFMA R29, R74, R18, R29 ;  /* 0x000000124a1d7223 */ /* 0x000fc4000000001d */
[-C--:B------:R-:W-:Y:S02]  /*42a0*/  FFMA R44, R75, R18.reuse, R52 ;  /* 0x000000124b2c7223 */ /* 0x080fe40000000034 */
[-C--:B------:R-:W-:Y:S02]  /*42b0*/  FFMA R45, R76, R18.reuse, R45 ;  /* 0x000000124c2d7223 */ /* 0x080fe4000000002d */
[----:B------:R-:W-:Y:S02]  /*42c0*/  FFMA R50, R77, R18, R60 ;  /* 0x000000124d327223 */ /* 0x000fe4000000003c */
[-C--:B------:R-:W-:Y:S02]  /*42d0*/  FFMA R49, R62, R19.reuse, R29 ;  /* 0x000000133e317223 */ /* 0x080fe4000000001d */
[-C--:B------:R-:W-:Y:S01]  /*42e0*/  FFMA R44, R63, R19.reuse, R44 ;  /* 0x000000133f2c7223 */ /* 0x080fe2000000002c */
[----:B------:R-:W-:Y:S01]  /*42f0*/  LDS.128 R28, [R6.X4+0x1d40] ;  /* 0x001d4000061c7984 */ /* 0x000fe20000004c00 */
[----:B------:R-:W-:-:S02]  /*4300*/  FFMA R45, R78, R19, R45 ;  /* 0x000000134e2d7223 */ /* 0x000fc4000000002d */
[----:B------:R-:W-:Y:S02]  /*4310*/  FFMA R50, R79, R19, R50 ;  /* 0x000000134f327223 */ /* 0x000fe40000000032 */
[-C--:B--2---:R-:W-:Y:S01]  /*4320*/  FFMA R91, R68, R20.reuse, R91 ;  /* 0x00000014445b7223 */ /* 0x084fe2000000005b */
[----:B------:R-:W1:Y:S01]  /*4330*/  LDS.128 R16, [R6.X4+0x1c40] ;  /* 0x001c400006107984 */ /* 0x000e620000004c00 */
[----:B------:R-:W-:Y:S02]  /*4340*/  FFMA R58, R20, R69, R58 ;  /* 0x00000045143a7223 */ /* 0x000fe4000000003a */
[----:B------:R-:W-:Y:S02]  /*4350*/  FFMA R85, R46, R20, R85 ;  /* 0x000000142e557223 */ /* 0x000fe40000000055 */
[----:B------:R-:W-:Y:S02]  /*4360*/  FFMA R64, R20, R47, R64 ;  /* 0x0000002f14407223 */ /* 0x000fe40000000040 */
[----:B------:R-:W-:-:S02]  /*4370*/  FFMA R91, R70, R21, R91 ;  /* 0x00000015465b7223 */ /* 0x000fc4000000005b */
[-C--:B------:R-:W-:Y:S02]  /*4380*/  FFMA R58, R71, R21.reuse, R58 ;  /* 0x00000015473a7223 */ /* 0x080fe4000000003a */
[-C--:B------:R-:W-:Y:S02]  /*4390*/  FFMA R85, R72, R21.reuse, R85 ;  /* 0x0000001548557223 */ /* 0x080fe40000000055 */
[----:B------:R-:W-:Y:S02]  /*43a0*/  FFMA R21, R73, R21, R64 ;  /* 0x0000001549157223 */ /* 0x000fe40000000040 */
[----:B------:R-:W2:Y:S01]  /*43b0*/  LDS.64 R64, [R10.X4+0x770] ;  /* 0x000770000a407984 */ /* 0x000ea20000004a00 */
[-C--:B------:R-:W-:Y:S02]  /*43c0*/  FFMA R89, R74, R22.reuse, R91 ;  /* 0x000000164a597223 */ /* 0x080fe4000000005b */
[----:B------:R-:W-:Y:S02]  /*43d0*/  FFMA R91, R76, R22, R85 ;  /* 0x000000164c5b7223 */ /* 0x000fe40000000055 */
[----:B------:R-:W3:Y:S01]  /*43e0*/  LDS.64 R84, [R10.X4+0x7e0] ;  /* 0x0007e0000a547984 */ /* 0x000ee20000004a00 */
[----:B0-----:R-:W-:-:S02]  /*43f0*/  FFMA R53, R68, R12, R53 ;  /* 0x0000000c44357223 */ /* 0x001fc40000000035 */
[----:B------:R-:W-:Y:S02]  /*4400*/  FFMA R20, R12, R69, R55 ;  /* 0x000000450c147223 */ /* 0x000fe40000000037 */
[----:B------:R-:W-:Y:S02]  /*4410*/  FFMA R61, R46, R12, R61 ;  /* 0x0000000c2e3d7223 */ /* 0x000fe4000000003d */
[----:B------:R-:W-:Y:S02]  /*4420*/  FFMA R12, R12, R47, R57 ;  /* 0x0000002f0c0c7223 */ /* 0x000fe40000000039 */
[-C--:B------:R-:W-:Y:S01]  /*4430*/  FFMA R20, R71, R13.reuse, R20 ;  /* 0x0000000d47147223 */ /* 0x080fe20000000014 */
[----:B------:R-:W0:Y:S01]  /*4440*/  LDS.64 R46, [R10.X4+0x850] ;  /* 0x000850000a2e7984 */ /* 0x000e220000004a00 */
[----:B------:R-:W-:Y:S02]  /*4450*/  FFMA R12, R73, R13, R12 ;  /* 0x0000000d490c7223 */ /* 0x000fe4000000000c */
[-C--:B------:R-:W-:Y:S01]  /*4460*/  FFMA R58, R75, R22.reuse, R58 ;  /* 0x000000164b3a7223 */ /* 0x080fe2000000003a */
[----:B------:R-:W4:Y:S01]  /*4470*/  LDS.64 R56, [R10.X4+0x888] ;  /* 0x000888000a387984 */ /* 0x000f220000004a00 */
[----:B------:R-:W-:-:S02]  /*4480*/  FFMA R60, R77, R22, R21 ;  /* 0x000000164d3c7223 */ /* 0x000fc40000000015 */
[-C--:B------:R-:W-:Y:S02]  /*4490*/  FFMA R53, R70, R13.reuse, R53 ;  /* 0x0000000d46357223 */ /* 0x080fe40000000035 */
[----:B------:R-:W-:Y:S01]  /*44a0*/  FFMA R61, R72, R13, R61 ;  /* 0x0000000d483d7223 */ /* 0x000fe2000000003d */
[----:B------:R-:W-:Y:S01]  /*44b0*/  LDS.64 R70, [R10.X4+0x930] ;  /* 0x000930000a467984 */ /* 0x000fe20000004a00 */
[-C--:B------:R-:W-:Y:S02]  /*44c0*/  FFMA R52, R75, R14.reuse, R20 ;  /* 0x0000000e4b347223 */ /* 0x080fe40000000014 */
[----:B------:R-:W-:Y:S01]  /*44d0*/  FFMA R12, R77, R14, R12 ;  /* 0x0000000e4d0c7223 */ /* 0x000fe2000000000c */
[----:B------:R-:W-:Y:S01]  /*44e0*/  LDS.64 R72, [R10.X4+0x968] ;  /* 0x000968000a487984 */ /* 0x000fe20000004a00 */
[-C--:B------:R-:W-:Y:S02]  /*44f0*/  FFMA R89, R62, R23.reuse, R89 ;  /* 0x000000173e597223 */ /* 0x080fe40000000059 */
[----:B------:R-:W-:-:S02]  /*4500*/  FFMA R58, R63, R23, R58 ;  /* 0x000000173f3a7223 */ /* 0x000fc4000000003a */
[-C--:B------:R-:W-:Y:S02]  /*4510*/  FFMA R91, R78, R23.reuse, R91 ;  /* 0x000000174e5b7223 */ /* 0x080fe4000000005b */
[----:B------:R-:W-:Y:S02]  /*4520*/  FFMA R60, R79, R23, R60 ;  /* 0x000000174f3c7223 */ /* 0x000fe4000000003c */
[-C--:B------:R-:W-:Y:S01]  /*4530*/  FFMA R53, R74, R14.reuse, R53 ;  /* 0x0000000e4a357223 */ /* 0x080fe20000000035 */
[----:B------:R-:W5:Y:S01]  /*4540*/  LDS.128 R20, [R6.X4+0x1e40] ;  /* 0x001e400006147984 */ /* 0x000f620000004c00 */
[----:B------:R-:W-:Y:S02]  /*4550*/  FFMA R69, R76, R14, R61 ;  /* 0x0000000e4c457223 */ /* 0x000fe4000000003d */
[-C--:B------:R-:W-:Y:S01]  /*4560*/  FFMA R63, R63, R15.reuse, R52 ;  /* 0x0000000f3f3f7223 */ /* 0x080fe20000000034 */
[----:B------:R-:W-:Y:S01]  /*4570*/  LDS.64 R74, [R10.X4+0x9a0] ;  /* 0x0009a0000a4a7984 */ /* 0x000fe20000004a00 */
[----:B------:R-:W-:-:S02]  /*4580*/  FFMA R61, R62, R15, R53 ;  /* 0x0000000f3e3d7223 */ /* 0x000fc40000000035 */
[-C--:B------:R-:W-:Y:S01]  /*4590*/  FFMA R69, R78, R15.reuse, R69 ;  /* 0x0000000f4e457223 */ /* 0x080fe20000000045 */
[----:B------:R-:W-:Y:S01]  /*45a0*/  LDS.64 R76, [R10.X4+0x9d8] ;  /* 0x0009d8000a4c7984 */ /* 0x000fe20000004a00 */
[----:B------:R-:W-:Y:S02]  /*45b0*/  FFMA R79, R79, R15, R12 ;  /* 0x0000000f4f4f7223 */ /* 0x000fe4000000000c */
[C---:B-1----:R-:W-:Y:S01]  /*45c0*/  FFMA R33, R16.reuse, R66, R33 ;  /* 0x0000004210217223 */ /* 0x042fe20000000021 */
[----:B------:R-:W1:Y:S01]  /*45d0*/  LDS.128 R12, [R6.X4+0x1f40] ;  /* 0x001f4000060c7984 */ /* 0x000e620000004c00 */
[C---:B------:R-:W-:Y:S02]  /*45e0*/  FFMA R52, R16.reuse, R67, R25 ;  /* 0x0000004310347223 */ /* 0x040fe40000000019 */
[C---:B------:R-:W-:Y:S02]  /*45f0*/  FFMA R24, R16.reuse, R80, R24 ;  /* 0x0000005010187223 */ /* 0x040fe40000000018 */
[----:B------:R-:W-:-:S02]  /*4600*/  FFMA R16, R16, R81, R35 ;  /* 0x0000005110107223 */ /* 0x000fc40000000023 */
[----:B------:R-:W-:Y:S02]  /*4610*/  FFMA R54, R28, R67, R37 ;  /* 0x000000431c367223 */ /* 0x000fe40000000025 */
[----:B--2---:R-:W-:Y:S02]  /*4620*/  FFMA R33, R64, R17, R33 ;  /* 0x0000001140217223 */ /* 0x004fe40000000021 */
[C---:B------:R-:W-:Y:S02]  /*4630*/  FFMA R52, R17.reuse, R65, R52 ;  /* 0x0000004111347223 */ /* 0x040fe40000000034 */
[----:B------:R-:W-:Y:S02]  /*4640*/  FFMA R25, R82, R17, R24 ;  /* 0x0000001152197223 */ /* 0x000fe40000000018 */
[----:B------:R-:W-:Y:S02]  /*4650*/  FFMA R16, R17, R83, R16 ;  /* 0x0000005311107223 */ /* 0x000fe40000000010 */
[----:B------:R-:W-:-:S02]  /*4660*/  FFMA R54, R65, R29, R54 ;  /* 0x0000001d41367223 */ /* 0x000fc40000000036 */
[-C--:B------:R-:W-:Y:S02]  /*4670*/  FFMA R39, R66, R28.reuse, R39 ;  /* 0x0000001c42277223 */ /* 0x080fe40000000027 */
[----:B------:R-:W-:Y:S02]  /*4680*/  FFMA R59, R80, R28, R59 ;  /* 0x0000001c503b7223 */ /* 0x000fe4000000003b */
[----:B------:R-:W-:Y:S02]  /*4690*/  FFMA R28, R28, R81, R27 ;  /* 0x000000511c1c7223 */ /* 0x000fe4000000001b */
[-C--:B---3--:R-:W-:Y:S02]  /*46a0*/  FFMA R33, R84, R18.reuse, R33 ;  /* 0x0000001254217223 */ /* 0x088fe40000000021 */
[----:B------:R-:W-:Y:S02]  /*46b0*/  FFMA R24, R18, R85, R52 ;  /* 0x0000005512187223 */ /* 0x000fe40000000034 */
[----:B------:R-:W-:-:S02]  /*46c0*/  FFMA R27, R86, R18, R25 ;  /* 0x00000012561b7223 */ /* 0x000fc40000000019 */
[----:B------:R-:W-:Y:S02]  /*46d0*/  FFMA R16, R18, R87, R16 ;  /* 0x0000005712107223 */ /* 0x000fe40000000010 */
[----:B------:R-:W-:Y:S02]  /*46e0*/  FFMA R18, R30, R85, R54 ;  /* 0x000000551e127223 */ /* 0x000fe40000000036 */
[----:B------:R-:W2:Y:S01]  /*46f0*/  LDS.128 R52, [R6.X4+0x2040] ;  /* 0x0020400006347984 */ /* 0x000ea20000004c00 */
[-C--:B------:R-:W-:Y:S02]  /*4700*/  FFMA R39, R64, R29.reuse, R39 ;  /* 0x0000001d40277223 */ /* 0x080fe40000000027 */
[-C--:B------:R-:W-:Y:S02]  /*4710*/  FFMA R59, R82, R29.reuse, R59 ;  /* 0x0000001d523b7223 */ /* 0x080fe4000000003b */
[----:B------:R-:W-:Y:S02]  /*4720*/  FFMA R28, R83, R29, R28 ;  /* 0x0000001d531c7223 */ /* 0x000fe4000000001c */
[----:B------:R-:W-:-:S02]  /*4730*/  FFMA R37, R84, R30, R39 ;  /* 0x0000001e54257223 */ /* 0x000fc40000000027 */
[----:B0-----:R-:W-:Y:S02]  /*4740*/  FFMA R25, R46, R19, R33 ;  /* 0x000000132e197223 */ /* 0x001fe40000000021 */
[C---:B------:R-:W-:Y:S02]  /*4750*/  FFMA R24, R19.reuse, R47, R24 ;  /* 0x0000002f13187223 */ /* 0x040fe40000000018 */
[----:B----4-:R-:W-:Y:S02]  /*4760*/  FFMA R27, R56, R19, R27 ;  /* 0x00000013381b7223 */ /* 0x010fe4000000001b */
[----:B------:R-:W-:Y:S02]  /*4770*/  FFMA R29, R19, R57, R16 ;  /* 0x00000039131d7223 */ /* 0x000fe40000000010 */
[----:B------:R-:W-:Y:S02]  /*4780*/  FFMA R39, R31, R47, R18 ;  /* 0x0000002f1f277223 */ /* 0x000fe40000000012 */
[----:B------:R-:W0:Y:S01]  /*4790*/  LDS.128 R16, [R6.X4+0x2140] ;  /* 0x0021400006107984 */ /* 0x000e220000004c00 */
[----:B-----5:R-:W-:-:S02]  /*47a0*/  FFMA R26, R20, R67, R26 ;  /* 0x00000043141a7223 */ /* 0x020fc4000000001a */
[-C--:B------:R-:W-:Y:S02]  /*47b0*/  FFMA R32, R66, R20.reuse, R32 ;  /* 0x0000001442207223 */ /* 0x080fe40000000020 */
[----:B------:R-:W-:Y:S02]  /*47c0*/  FFMA R34, R80, R20, R34 ;  /* 0x0000001450227223 */ /* 0x000fe40000000022 */
[----:B------:R-:W-:Y:S02]  /*47d0*/  FFMA R36, R20, R81, R36 ;  /* 0x0000005114247223 */ /* 0x000fe40000000024 */
[----:B------:R-:W-:Y:S02]  /*47e0*/  FFMA R59, R86, R30, R59 ;  /* 0x0000001e563b7223 */ /* 0x000fe4000000003b */
[----:B------:R-:W-:Y:S02]  /*47f0*/  FFMA R28, R30, R87, R28 ;  /* 0x000000571e1c7223 */ /* 0x000fe4000000001c */
[----:B------:R-:W-:-:S02]  /*4800*/  FFMA R26, R65, R21, R26 ;  /* 0x00000015411a7223 */ /* 0x000fc4000000001a */
[-C--:B-1----:R-:W-:Y:S02]  /*4810*/  FFMA R40, R66, R12.reuse, R40 ;  /* 0x0000000c42287223 */ /* 0x082fe40000000028 */
        /* <DEDUP_REMOVED lines=8> */
[----:B------:R-:W-:Y:S02]  /*48a0*/  FFMA R26, R85, R22, R26 ;  /* 0x00000016551a7223 */ /* 0x000fe4000000001a */
[----:B------:R-:W-:Y:S02]  /*48b0*/  FFMA R12, R12, R81, R41 ;  /* 0x000000510c0c7223 */ /* 0x000fe40000000029 */
[----:B------:R-:W-:-:S02]  /*48c0*/  FFMA R11, R64, R13, R40 ;  /* 0x0000000d400b7223 */ /* 0x000fc40000000028 */
[-C--:B------:R-:W-:Y:S02]  /*48d0*/  FFMA R20, R65, R13.reuse, R20 ;  /* 0x0000000d41147223 */ /* 0x080fe40000000014 */
[----:B------:R-:W-:Y:S02]  /*48e0*/  FFMA R21, R82, R13, R38 ;  /* 0x0000000d52157223 */ /* 0x000fe40000000026 */
[-C--:B------:R-:W-:Y:S02]  /*48f0*/  FFMA R28, R84, R22.reuse, R33 ;  /* 0x00000016541c7223 */ /* 0x080fe40000000021 */
[-C--:B------:R-:W-:Y:S02]  /*4900*/  FFMA R35, R86, R22.reuse, R35 ;  /* 0x0000001656237223 */ /* 0x080fe40000000023 */
[----:B------:R-:W-:Y:S02]  /*4910*/  FFMA R36, R87, R22, R36 ;  /* 0x0000001657247223 */ /* 0x000fe40000000024 */
[----:B------:R-:W-:-:S02]  /*4920*/  FFMA R30, R47, R23, R26 ;  /* 0x000000172f1e7223 */ /* 0x000fc4000000001a */
[----:B------:R-:W-:Y:S02]  /*4930*/  FFMA R12, R83, R13, R12 ;  /* 0x0000000d530c7223 */ /* 0x000fe4000000000c */
[-C--:B------:R-:W-:Y:S02]  /*4940*/  FFMA R11, R84, R14.reuse, R11 ;  /* 0x0000000e540b7223 */ /* 0x080fe4000000000b */
[-C--:B------:R-:W-:Y:S02]  /*4950*/  FFMA R28, R46, R23.reuse, R28 ;  /* 0x000000172e1c7223 */ /* 0x080fe4000000001c */
[-C--:B------:R-:W-:Y:S02]  /*4960*/  FFMA R26, R56, R23.reuse, R35 ;  /* 0x00000017381a7223 */ /* 0x080fe40000000023 */
[----:B------:R-:W-:Y:S01]  /*4970*/  FFMA R36, R57, R23, R36 ;  /* 0x0000001739247223 */ /* 0x000fe20000000024 */
[----:B------:R-:W-:Y:S01]  /*4980*/  LDS.128 R32, [R6.X4+0x1d50] ;  /* 0x001d500006207984 */ /* 0x000fe20000004c00 */
[----:B------:R-:W-:-:S02]  /*4990*/  FFMA R40, R85, R14, R20 ;  /* 0x0000000e55287223 */ /* 0x000fc40000000014 */
[----:B------:R-:W-:Y:S02]  /*49a0*/  FFMA R13, R86, R14, R21 ;  /* 0x0000000e560d7223 */ /* 0x000fe40000000015 */
[----:B------:R-:W1:Y:S01]  /*49b0*/  LDS.128 R20, [R6.X4+0x2240] ;  /* 0x0022400006147984 */ /* 0x000e620000004c00 */
[-C--:B--2---:R-:W-:Y:S02]  /*49c0*/  FFMA R43, R66, R52.reuse, R43 ;  /* 0x00000034422b7223 */ /* 0x084fe4000000002b */
        /* <DEDUP_REMOVED lines=8> */
[----:B------:R-:W-:Y:S02]  /*4a50*/  FFMA R41, R57, R15, R12 ;  /* 0x0000000f39297223 */ /* 0x000fe4000000000c */
[----:B------:R-:W-:-:S02]  /*4a60*/  FFMA R43, R84, R54, R43 ;  /* 0x00000036542b7223 */ /* 0x000fc4000000002b */
[-C--:B------:R-:W-:Y:S02]  /*4a70*/  FFMA R12, R85, R54.reuse, R48 ;  /* 0x00000036550c7223 */ /* 0x080fe40000000030 */
[----:B------:R-:W-:Y:S02]  /*4a80*/  FFMA R13, R86, R54, R13 ;  /* 0x00000036560d7223 */ /* 0x000fe4000000000d */
[----:B------:R-:W-:Y:S02]  /*4a90*/  FFMA R48, R46, R55, R43 ;  /* 0x000000372e307223 */ /* 0x000fe4000000002b */
[C---:B------:R-:W-:Y:S02]  /*4aa0*/  FFMA R40, R47.reuse, R15, R40 ;  /* 0x0000000f2f287223 */ /* 0x040fe40000000028 */
[-C--:B------:R-:W-:Y:S02]  /*4ab0*/  FFMA R43, R47, R55.reuse, R12 ;  /* 0x000000372f2b7223 */ /* 0x080fe4000000000c */
[----:B------:R-:W-:-:S02]  /*4ac0*/  FFMA R42, R56, R55, R13 ;  /* 0x00000037382a7223 */ /* 0x000fc4000000000d */
[----:B------:R-:W2:Y:S01]  /*4ad0*/  LDS.128 R12, [R6.X4+0x2340] ;  /* 0x00234000060c7984 */ /* 0x000ea20000004c00 */
[-C--:B0-----:R-:W-:Y:S02]  /*4ae0*/  FFMA R49, R66, R16.reuse, R49 ;  /* 0x0000001042317223 */ /* 0x081fe40000000031 */
        /* <DEDUP_REMOVED lines=17> */
[-C--:B------:R-:W-:Y:S01]  /*4c00*/  FFMA R44, R56, R19.reuse, R16 ;  /* 0x00000013382c7223 */ /* 0x080fe20000000010 */
[----:B------:R-:W-:Y:S01]  /*4c10*/  LDS.64 R52, [R10.X4+0x8f8] ;  /* 0x0008f8000a347984 */ /* 0x000fe20000004a00 */
[----:B------:R-:W-:Y:S02]  /*4c20*/  FFMA R54, R57, R19, R50 ;  /* 0x0000001339367223 */ /* 0x000fe40000000032 */
[-C--:B-1----:R-:W-:Y:S01]  /*4c30*/  FFMA R89, R66, R20.reuse, R89 ;  /* 0x0000001442597223 */ /* 0x082fe20000000059 */
[----:B------:R-:W-:Y:S01]  /*4c40*/  LDS.64 R50, [R10.X4+0x8c0] ;  /* 0x0008c0000a327984 */ /* 0x000fe20000004a00 */
[----:B------:R-:W-:Y:S02]  /*4c50*/  FFMA R91, R80, R20, R91 ;  /* 0x00000014505b7223 */ /* 0x000fe4000000005b */
[-C--:B------:R-:W-:Y:S01]  /*4c60*/  FFMA R89, R64, R21.reuse, R89 ;  /* 0x0000001540597223 */ /* 0x080fe20000000059 */
[----:B------:R-:W0:Y:S01]  /*4c70*/  LDS.128 R16, [R6.X4+0x1c50] ;  /* 0x001c500006107984 */ /* 0x000e220000004c00 */
[----:B------:R-:W-:-:S02]  /*4c80*/  FFMA R91, R82, R21, R91 ;  /* 0x00000015525b7223 */ /* 0x000fc4000000005b */
[C---:B------:R-:W-:Y:S02]  /*4c90*/  FFMA R58, R20.reuse, R67, R58 ;  /* 0x00000043143a7223 */ /* 0x040fe4000000003a */
[----:B------:R-:W-:Y:S02]  /*4ca0*/  FFMA R60, R20, R81, R60 ;  /* 0x00000051143c7223 */ /* 0x000fe4000000003c */
[-C--:B------:R-:W-:Y:S02]  /*4cb0*/  FFMA R89, R84, R22.reuse, R89 ;  /* 0x0000001654597223 */ /* 0x080fe40000000059 */
[----:B------:R-:W-:Y:S02]  /*4cc0*/  FFMA R20, R86, R22, R91 ;  /* 0x0000001656147223 */ /* 0x000fe4000000005b */
[-C--:B------:R-:W-:Y:S02]  /*4cd0*/  FFMA R91, R46, R23.reuse, R89 ;  /* 0x000000172e5b7223 */ /* 0x080fe40000000059 */
[----:B------:R-:W-:-:S02]  /*4ce0*/  FFMA R89, R56, R23, R20 ;  /* 0x0000001738597223 */ /* 0x000fc40000000014 */
[----:B------:R-:W-:Y:S02]  /*4cf0*/  FFMA R60, R83, R21, R60 ;  /* 0x00000015533c7223 */ /* 0x000fe4000000003c */
[-C--:B--2---:R-:W-:Y:S02]  /*4d00*/  FFMA R61, R66, R12.reuse, R61 ;  /* 0x0000000c423d7223 */ /* 0x084fe4000000003d */
[----:B------:R-:W-:Y:S02]  /*4d10*/  FFMA R20, R12, R67, R63 ;  /* 0x000000430c147223 */ /* 0x000fe4000000003f */
[----:B------:R-:W-:Y:S01]  /*4d20*/  FFMA R69, R80, R12, R69 ;  /* 0x0000000c50457223 */ /* 0x000fe20000000045 */
[----:B------:R-:W-:Y:S01]  /*4d30*/  LDS.64 R62, [R10.X4+0xa48] ;  /* 0x000a48000a3e7984 */ /* 0x000fe20000004a00 */
[----:B------:R-:W-:Y:S02]  /*4d40*/  FFMA R58, R65, R21, R58 ;  /* 0x00000015413a7223 */ /* 0x000fe4000000003a */
[----:B------:R-:W-:-:S02]  /*4d50*/  FFMA R12, R12, R81, R79 ;  /* 0x000000510c0c7223 */ /* 0x000fc4000000004f */
[-C--:B------:R-:W-:Y:S01]  /*4d60*/  FFMA R60, R87, R22.reuse, R60 ;  /* 0x00000016573c7223 */ /* 0x080fe2000000003c */
[----:B------:R-:W-:Y:S01]  /*4d70*/  LDS.64 R80, [R10.X4+0xb28] ;  /* 0x000b28000a507984 */ /* 0x000fe20000004a00 */
[----:B------:R-:W-:Y:S02]  /*4d80*/  FFMA R58, R85, R22, R58 ;  /* 0x00000016553a7223 */ /* 0x000fe4000000003a */
[-C--:B------:R-:W-:Y:S02]  /*4d90*/  FFMA R21, R64, R13.reuse, R61 ;  /* 0x0000000d40157223 */ /* 0x080fe4000000003d */
[-C--:B------:R-:W-:Y:S02]  /*4da0*/  FFMA R20, R65, R13.reuse, R20 ;  /* 0x0000000d41147223 */ /* 0x080fe40000000014 */
[-C--:B------:R-:W-:Y:S02]  /*4db0*/  FFMA R12, R83, R13.reuse, R12 ;  /* 0x0000000d530c7223 */ /* 0x080fe4000000000c */
[----:B------:R-:W-:-:S02]  /*4dc0*/  FFMA R69, R82, R13, R69 ;  /* 0x0000000d52457223 */ /* 0x000fc40000000045 */
[-C--:B------:R-:W-:Y:S01]  /*4dd0*/  FFMA R68, R47, R23.reuse, R58 ;  /* 0x000000172f447223 */ /* 0x080fe2000000003a */
[----:B------:R-:W-:Y:S01]  /*4de0*/  LDS.64 R82, [R10.X4+0xb60] ;  /* 0x000b60000a527984 */ /* 0x000fe20000004a00 */
[----:B------:R-:W-:Y:S02]  /*4df0*/  FFMA R78, R57, R23, R60 ;  /* 0x00000017394e7223 */ /* 0x000fe4000000003c */
[-C--:B------:R-:W-:Y:S01]  /*4e00*/  FFMA R65, R84, R14.reuse, R21 ;  /* 0x0000000e54417223 */ /* 0x080fe20000000015 */
[----:B------:R-:W1:Y:S01]  /*4e10*/  LDS.64 R60, [R10.X4+0xa10] ;  /* 0x000a10000a3c7984 */ /* 0x000e620000004a00 */
[-C--:B------:R-:W-:Y:S02]  /*4e20*/  FFMA R12, R87, R14.reuse, R12 ;  /* 0x0000000e570c7223 */ /* 0x080fe4000000000c */
[-C--:B------:R-:W-:Y:S02]  /*4e30*/  FFMA R58, R85, R14.reuse, R20 ;  /* 0x0000000e553a7223 */ /* 0x080fe40000000014 */
[----:B------:R-:W-:Y:S01]  /*4e40*/  FFMA R67, R86, R14, R69 ;  /* 0x0000000e56437223 */ /* 0x000fe20000000045 */
[----:B------:R-:W2:Y:S01]  /*4e50*/  LDS.128 R20, [R6.X4+0x1e50] ;  /* 0x001e500006147984 */ /* 0x000ea20000004c00 */
[----:B------:R-:W-:-:S02]  /*4e60*/  FFMA R65, R46, R15, R65 ;  /* 0x0000000f2e417223 */ /* 0x000fc40000000041 */
[-C--:B------:R-:W-:Y:S01]  /*4e70*/  FFMA R47, R47, R15.reuse, R58 ;  /* 0x0000000f2f2f7223 */ /* 0x080fe2000000003a */
[----:B------:R-:W-:Y:S01]  /*4e80*/  LDS.64 R84, [R10.X4+0xb98] ;  /* 0x000b98000a547984 */ /* 0x000fe20000004a00 */
[-C--:B------:R-:W-:Y:S02]  /*4e90*/  FFMA R67, R56, R15.reuse, R67 ;  /* 0x0000000f38437223 */ /* 0x080fe40000000043 */
[----:B------:R-:W-:Y:S02]  /*4ea0*/  FFMA R46, R57, R15, R12 ;  /* 0x0000000f392e7223 */ /* 0x000fe4000000000c */
[----:B------:R-:W3:Y:S01]  /*4eb0*/  LDS.128 R12, [R6.X4+0x1f50] ;  /* 0x001f5000060c7984 */ /* 0x000ee20000004c00 */
[C---:B0-----:R-:W-:Y:S02]  /*4ec0*/  FFMA R25, R16.reuse, R50, R25 ;  /* 0x0000003210197223 */ /* 0x041fe40000000019 */
[C---:B------:R-:W-:Y:S02]  /*4ed0*/  FFMA R24, R16.reuse, R51, R24 ;  /* 0x0000003310187223 */ /* 0x040fe40000000018 */
[----:B------:R-:W-:-:S02]  /*4ee0*/  FFMA R27, R16, R52, R27 ;  /* 0x00000034101b7223 */ /* 0x000fc4000000001b */
[----:B------:R-:W-:Y:S02]  /*4ef0*/  FFMA R16, R16, R53, R29 ;  /* 0x0000003510107223 */ /* 0x000fe4000000001d */
[----:B------:R-:W-:Y:S02]  /*4f00*/  FFMA R56, R32, R51, R39 ;  /* 0x0000003320387223 */ /* 0x000fe40000000027 */
[----:B------:R-:W-:Y:S02]  /*4f10*/  FFMA R59, R52, R32, R59 ;  /* 0x00000020343b7223 */ /* 0x000fe4000000003b */
[----:B------:R-:W-:Y:S02]  /*4f20*/  FFMA R25, R70, R17, R25 ;  /* 0x0000001146197223 */ /* 0x000fe40000000019 */
[----:B------:R-:W-:Y:S02]  /*4f30*/  FFMA R24, R17, R71, R24 ;  /* 0x0000004711187223 */ /* 0x000fe40000000018 */
[----:B------:R-:W-:-:S02]  /*4f40*/  FFMA R27, R72, R17, R27 ;  /* 0x00000011481b7223 */ /* 0x000fc4000000001b */
[----:B------:R-:W-:Y:S02]  /*4f50*/  FFMA R16, R17, R73, R16 ;  /* 0x0000004911107223 */ /* 0x000fe40000000010 */
[-C--:B------:R-:W-:Y:S02]  /*4f60*/  FFMA R56, R71, R33.reuse, R56 ;  /* 0x0000002147387223 */ /* 0x080fe40000000038 */
[----:B------:R-:W-:Y:S02]  /*4f70*/  FFMA R59, R72, R33, R59 ;  /* 0x00000021483b7223 */ /* 0x000fe4000000003b */
[-C--:B------:R-:W-:Y:S02]  /*4f80*/  FFMA R25, R74, R18.reuse, R25 ;  /* 0x000000124a197223 */ /* 0x080fe40000000019 */
[----:B------:R-:W-:Y:S02]  /*4f90*/  FFMA R64, R18, R75, R24 ;  /* 0x0000004b12407223 */ /* 0x000fe40000000018 */
[----:B------:R-:W-:-:S02]  /*4fa0*/  FFMA R27, R76, R18, R27 ;  /* 0x000000124c1b7223 */ /* 0x000fc4000000001b */
[----:B------:R-:W-:Y:S02]  /*4fb0*/  FFMA R16, R18, R77, R16 ;  /* 0x0000004d12107223 */ /* 0x000fe40000000010 */
[----:B------:R-:W-:Y:S02]  /*4fc0*/  FFMA R18, R34, R75, R56 ;  /* 0x0000004b22127223 */ /* 0x000fe40000000038 */
[----:B------:R-:W-:Y:S02]  /*4fd0*/  FFMA R29, R76, R34, R59 ;  /* 0x000000224c1d7223 */ /* 0x000fe4000000003b */
[----:B------:R-:W0:Y:S01]  /*4fe0*/  LDS.128 R56, [R6.X4+0x2050] ;  /* 0x0020500006387984 */ /* 0x000e220000004c00 */
[----:B------:R-:W-:Y:S02]  /*4ff0*/  FFMA R37, R50, R32, R37 ;  /* 0x0000002032257223 */ /* 0x000fe40000000025 */
[----:B------:R-:W-:Y:S02]  /*5000*/  FFMA R32, R32, R53, R31 ;  /* 0x0000003520207223 */ /* 0x000fe4000000001f */
[----:B------:R-:W-:-:S02]  /*5010*/  FFMA R37, R70, R33, R37 ;  /* 0x0000002146257223 */ /* 0x000fc40000000025 */
[----:B------:R-:W-:Y:S02]  /*5020*/  FFMA R32, R73, R33, R32 ;  /* 0x0000002149207223 */ /* 0x000fe40000000020 */
[----:B------:R-:W-:Y:S02]  /*5030*/  FFMA R31, R74, R34, R37 ;  /* 0x000000224a1f7223 */ /* 0x000fe40000000025 */
[----:B-1----:R-:W-:Y:S02]  /*5040*/  FFMA R24, R60, R19, R25 ;  /* 0x000000133c187223 */ /* 0x002fe40000000019 */
[----:B------:R-:W-:Y:S02]  /*5050*/  FFMA R32, R34, R77, R32 ;  /* 0x0000004d22207223 */ /* 0x000fe40000000020 */
[----:B------:R-:W-:Y:S02]  /*5060*/  FFMA R25, R19, R61, R64 ;  /* 0x0000003d13197223 */ /* 0x000fe40000000040 */
[----:B------:R-:W-:-:S02]  /*5070*/  FFMA R27, R62, R19, R27 ;  /* 0x000000133e1b7223 */ /* 0x000fc4000000001b */
[----:B------:R-:W-:Y:S02]  /*5080*/  FFMA R37, R19, R63, R16 ;  /* 0x0000003f13257223 */ /* 0x000fe40000000010 */
[----:B------:R-:W-:Y:S02]  /*5090*/  FFMA R39, R35, R61, R18 ;  /* 0x0000003d23277223 */ /* 0x000fe40000000012 */
[----:B--2---:R-:W-:Y:S01]  /*50a0*/  FFMA R30, R20, R51, R30 ;  /* 0x00000033141e7223 */ /* 0x004fe2000000001e */
[----:B------:R-:W1:Y:S01]  /*50b0*/  LDS.128 R16, [R6.X4+0x2150] ;  /* 0x0021500006107984 */ /* 0x000e620000004c00 */
[-C--:B------:R-:W-:Y:S02]  /*50c0*/  FFMA R28, R50, R20.reuse, R28 ;  /* 0x00000014321c7223 */ /* 0x080fe4000000001c */
[----:B------:R-:W-:Y:S02]  /*50d0*/  FFMA R26, R52, R20, R26 ;  /* 0x00000014341a7223 */ /* 0x000fe4000000001a */
[----:B------:R-:W-:-:S02]  /*50e0*/  FFMA R36, R20, R53, R36 ;  /* 0x0000003514247223 */ /* 0x000fc40000000024 */
[-C--:B------:R-:W-:Y:S02]  /*50f0*/  FFMA R31, R60, R35.reuse, R31 ;  /* 0x000000233c1f7223 */ /* 0x080fe4000000001f */
[----:B------:R-:W-:Y:S02]  /*5100*/  FFMA R29, R62, R35, R29 ;  /* 0x000000233e1d7223 */ /* 0x000fe4000000001d */
[----:B------:R-:W-:Y:S02]  /*5110*/  FFMA R69, R35, R63, R32 ;  /* 0x0000003f23457223 */ /* 0x000fe40000000020 */
[-C--:B------:R-:W-:Y:S02]  /*5120*/  FFMA R30, R71, R21.reuse, R30 ;  /* 0x00000015471e7223 */ /* 0x080fe4000000001e */
[----:B---3--:R-:W-:Y:S02]  /*5130*/  FFMA R38, R50, R12, R38 ;  /* 0x0000000c32267223 */ /* 0x008fe40000000026 */
        /* <DEDUP_REMOVED lines=8> */
[-C--:B------:R-:W-:Y:S02]  /*51c0*/  FFMA R26, R74, R22.reuse, R33 ;  /* 0x000000164a1a7223 */ /* 0x080fe40000000021 */
[-C--:B------:R-:W-:Y:S02]  /*51d0*/  FFMA R30, R76, R22.reuse, R35 ;  /* 0x000000164c1e7223 */ /* 0x080fe40000000023 */
[----:B------:R-:W-:Y:S02]  /*51e0*/  FFMA R36, R77, R22, R36 ;  /* 0x000000164d247223 */ /* 0x000fe40000000024 */
        /* <DEDUP_REMOVED lines=8> */
[----:B------:R-:W2:Y:S01]  /*5270*/  LDS.128 R20, [R6.X4+0x2250] ;  /* 0x0022500006147984 */ /* 0x000ea20000004c00 */
[-C--:B------:R-:W-:Y:S02]  /*5280*/  FFMA R12, R77, R14.reuse, R12 ;  /* 0x0000000e4d0c7223 */ /* 0x080fe4000000000c */
[-C--:B------:R-:W-:Y:S02]  /*5290*/  FFMA R38, R75, R14.reuse, R40 ;  /* 0x0000000e4b267223 */ /* 0x080fe40000000028 */
[----:B------:R-:W-:Y:S02]  /*52a0*/  FFMA R11, R76, R14, R11 ;  /* 0x0000000e4c0b7223 */ /* 0x000fe4000000000b */
[----:B------:R-:W-:Y:S02]  /*52b0*/  FFMA R41, R63, R15, R12 ;  /* 0x0000000f3f297223 */ /* 0x000fe4000000000c */
[----:B0-----:R-:W-:Y:S02]  /*52c0*/  FFMA R48, R50, R56, R48 ;  /* 0x0000003832307223 */ /* 0x001fe40000000030 */
        /* <DEDUP_REMOVED lines=14> */
[----:B------:R-:W0:Y:S01]  /*53b0*/  LDS.128 R12, [R6.X4+0x2350] ;  /* 0x00235000060c7984 */ /* 0x000e220000004c00 */
[-C--:B------:R-:W-:Y:S02]  /*53c0*/  FFMA R56, R56, R53.reuse, R55 ;  /* 0x0000003538387223 */ /* 0x080fe40000000037 */
[----:B-1----:R-:W-:Y:S02]  /*53d0*/  FFMA R54, R16, R53, R54 ;  /* 0x0000003510367223 */ /* 0x002fe40000000036 */
[-C--:B------:R-:W-:Y:S02]  /*53e0*/  FFMA R45, R50, R16.reuse, R45 ;  /* 0x00000010322d7223 */ /* 0x080fe4000000002d */
[----:B------:R-:W-:Y:S02]  /*53f0*/  FFMA R32, R16, R51, R49 ;  /* 0x0000003310207223 */ /* 0x000fe40000000031 */
[----:B------:R-:W-:-:S02]  /*5400*/  FFMA R44, R52, R16, R44 ;  /* 0x00000010342c7223 */ /* 0x000fc4000000002c */
[C---:B------:R-:W-:Y:S02]  /*5410*/  FFMA R56, R73.reuse, R57, R56 ;  /* 0x0000003949387223 */ /* 0x040fe40000000038 */
        /* <DEDUP_REMOVED lines=10> */
[-C--:B------:R-:W-:Y:S01]  /*54c0*/  FFMA R45, R60, R19.reuse, R45 ;  /* 0x000000133c2d7223 */ /* 0x080fe2000000002d */
[----:B------:R-:W-:Y:S01]  /*54d0*/  LDS.64 R56, [R10.X4+0xa80] ;  /* 0x000a80000a387984 */ /* 0x000fe20000004a00 */
[----:B------:R-:W-:-:S02]  /*54e0*/  FFMA R58, R61, R19, R32 ;  /* 0x000000133d3a7223 */ /* 0x000fc40000000020 */
[-C--:B------:R-:W-:Y:S02]  /*54f0*/  FFMA R44, R62, R19.reuse, R33 ;  /* 0x000000133e2c7223 */ /* 0x080fe40000000021 */
[----:B------:R-:W-:Y:S01]  /*5500*/  FFMA R49, R63, R19, R54 ;  /* 0x000000133f317223 */ /* 0x000fe20000000036 */
[----:B------:R-:W-:Y:S01]  /*5510*/  LDS.128 R32, [R6.X4+0x1d60] ;  /* 0x001d600006207984 */ /* 0x000fe20000004c00 */
[-C--:B--2---:R-:W-:Y:S02]  /*5520*/  FFMA R91, R50, R20.reuse, R91 ;  /* 0x00000014325b7223 */ /* 0x084fe4000000005b */
[----:B------:R-:W-:Y:S01]  /*5530*/  FFMA R68, R20, R51, R68 ;  /* 0x0000003314447223 */ /* 0x000fe20000000044 */
[----:B------:R-:W-:Y:S01]  /*5540*/  LDS.64 R54, [R10.X4+0xab8] ;  /* 0x000ab8000a367984 */ /* 0x000fe20000004a00 */
[----:B------:R-:W-:Y:S02]  /*5550*/  FFMA R89, R52, R20, R89 ;  /* 0x0000001434597223 */ /* 0x000fe40000000059 */
[----:B------:R-:W-:Y:S01]  /*5560*/  FFMA R78, R20, R53, R78 ;  /* 0x00000035144e7223 */ /* 0x000fe2000000004e */
[----:B------:R-:W1:Y:S01]  /*5570*/  LDS.128 R16, [R6.X4+0x1c60] ;  /* 0x001c600006107984 */ /* 0x000e620000004c00 */
[----:B------:R-:W-:-:S02]  /*5580*/  FFMA R91, R70, R21, R91 ;  /* 0x00000015465b7223 */ /* 0x000fc4000000005b */
[-C--:B------:R-:W-:Y:S02]  /*5590*/  FFMA R68, R71, R21.reuse, R68 ;  /* 0x0000001547447223 */ /* 0x080fe40000000044 */
[-C--:B------:R-:W-:Y:S02]  /*55a0*/  FFMA R89, R72, R21.reuse, R89 ;  /* 0x0000001548597223 */ /* 0x080fe40000000059 */
[----:B------:R-:W-:Y:S02]  /*55b0*/  FFMA R21, R73, R21, R78 ;  /* 0x0000001549157223 */ /* 0x000fe4000000004e */
[----:B------:R-:W2:Y:S01]  /*55c0*/  LDS.64 R78, [R10.X4+0xaf0] ;  /* 0x000af0000a4e7984 */ /* 0x000ea20000004a00 */
[-C--:B0-----:R-:W-:Y:S02]  /*55d0*/  FFMA R65, R50, R12.reuse, R65 ;  /* 0x0000000c32417223 */ /* 0x081fe40000000041 */
[----:B------:R-:W-:Y:S02]  /*55e0*/  FFMA R20, R12, R51, R47 ;  /* 0x000000330c147223 */ /* 0x000fe4000000002f */
[----:B------:R-:W-:Y:S01]  /*55f0*/  FFMA R67, R52, R12, R67 ;  /* 0x0000000c34437223 */ /* 0x000fe20000000043 */
[----:B------:R-:W-:Y:S01]  /*5600*/  LDS.64 R50, [R10.X4+0xc08] ;  /* 0x000c08000a327984 */ /* 0x000fe20000004a00 */
[----:B------:R-:W-:-:S02]  /*5610*/  FFMA R12, R12, R53, R46 ;  /* 0x000000350c0c7223 */ /* 0x000fc4000000002e */
[-C--:B------:R-:W-:Y:S01]  /*5620*/  FFMA R65, R70, R13.reuse, R65 ;  /* 0x0000000d46417223 */ /* 0x080fe20000000041 */
[----:B------:R-:W-:Y:S01]  /*5630*/  LDS.64 R46, [R10.X4+0xbd0] ;  /* 0x000bd0000a2e7984 */ /* 0x000fe20000004a00 */
[-C--:B------:R-:W-:Y:S02]  /*5640*/  FFMA R12, R73, R13.reuse, R12 ;  /* 0x0000000d490c7223 */ /* 0x080fe4000000000c */
[-C--:B------:R-:W-:Y:S02]  /*5650*/  FFMA R20, R71, R13.reuse, R20 ;  /* 0x0000000d47147223 */ /* 0x080fe40000000014 */
[----:B------:R-:W-:Y:S02]  /*5660*/  FFMA R67, R72, R13, R67 ;  /* 0x0000000d48437223 */ /* 0x000fe40000000043 */
[-C--:B------:R-:W-:Y:S02]  /*5670*/  FFMA R87, R74, R22.reuse, R91 ;  /* 0x000000164a577223 */ /* 0x080fe4000000005b */
[----:B------:R-:W-:-:S02]  /*5680*/  FFMA R64, R75, R22, R68 ;  /* 0x000000164b407223 */ /* 0x000fc40000000044 */
[-C--:B------:R-:W-:Y:S02]  /*5690*/  FFMA R89, R76, R22.reuse, R89 ;  /* 0x000000164c597223 */ /* 0x080fe40000000059 */
[C---:B------:R-:W-:Y:S02]  /*56a0*/  FFMA R66, R77.reuse, R22, R21 ;  /* 0x000000164d427223 */ /* 0x040fe40000000015 */
[-C--:B------:R-:W-:Y:S02]  /*56b0*/  FFMA R53, R74, R14.reuse, R65 ;  /* 0x0000000e4a357223 */ /* 0x080fe40000000041 */
[-C--:B------:R-:W-:Y:S02]  /*56c0*/  FFMA R12, R77, R14.reuse, R12 ;  /* 0x0000000e4d0c7223 */ /* 0x080fe4000000000c */
[-C--:B------:R-:W-:Y:S02]  /*56d0*/  FFMA R52, R75, R14.reuse, R20 ;  /* 0x0000000e4b347223 */ /* 0x080fe40000000014 */
[----:B------:R-:W-:-:S02]  /*56e0*/  FFMA R65, R76, R14, R67 ;  /* 0x0000000e4c417223 */ /* 0x000fc40000000043 */
[-C--:B------:R-:W-:Y:S02]  /*56f0*/  FFMA R87, R60, R23.reuse, R87 ;  /* 0x000000173c577223 */ /* 0x080fe40000000057 */
[-C--:B------:R-:W-:Y:S02]  /*5700*/  FFMA R64, R61, R23.reuse, R64 ;  /* 0x000000173d407223 */ /* 0x080fe40000000040 */
[-C--:B------:R-:W-:Y:S02]  /*5710*/  FFMA R89, R62, R23.reuse, R89 ;  /* 0x000000173e597223 */ /* 0x080fe40000000059 */
[----:B------:R-:W-:Y:S02]  /*5720*/  FFMA R66, R63, R23, R66 ;  /* 0x000000173f427223 */ /* 0x000fe40000000042 */
[----:B------:R-:W0:Y:S01]  /*5730*/  LDS.128 R20, [R6.X4+0x1e60] ;  /* 0x001e600006147984 */ /* 0x000e220000004c00 */
[-C--:B------:R-:W-:Y:S02]  /*5740*/  FFMA R53, R60, R15.reuse, R53 ;  /* 0x0000000f3c357223 */ /* 0x080fe40000000035 */
[----:B------:R-:W-:-:S02]  /*5750*/  FFMA R52, R61, R15, R52 ;  /* 0x0000000f3d347223 */ /* 0x000fc40000000034 */
[-C--:B------:R-:W-:Y:S02]  /*5760*/  FFMA R65, R62, R15.reuse, R65 ;  /* 0x0000000f3e417223 */ /* 0x080fe40000000041 */
[----:B------:R-:W-:Y:S02]  /*5770*/  FFMA R67, R63, R15, R12 ;  /* 0x0000000f3f437223 */ /* 0x000fe4000000000c */
[----:B------:R-:W3:Y:S01]  /*5780*/  LDS.128 R12, [R6.X4+0x1f60] ;  /* 0x001f6000060c7984 */ /* 0x000ee20000004c00 */
[C---:B-1----:R-:W-:Y:S02]  /*5790*/  FFMA R24, R16.reuse, R56, R24 ;  /* 0x0000003810187223 */ /* 0x042fe40000000018 */
        /* <DEDUP_REMOVED lines=12> */
[----:B------:R-:W-:Y:S02]  /*5860*/  FFMA R16, R18, R85, R16 ;  /* 0x0000005512107223 */ /* 0x000fe40000000010 */
[----:B------:R-:W-:Y:S02]  /*5870*/  FFMA R18, R34, R83, R62 ;  /* 0x0000005322127223 */ /* 0x000fe4000000003e */
[----:B------:R-:W1:Y:S01]  /*5880*/  LDS.128 R60, [R6.X4+0x2060] ;  /* 0x00206000063c7984 */ /* 0x000e620000004c00 */
[----:B------:R-:W-:-:S02]  /*5890*/  FFMA R31, R56, R32, R31 ;  /* 0x00000020381f7223 */ /* 0x000fc4000000001f */
[----:B------:R-:W-:Y:S02]  /*58a0*/  FFMA R29, R54, R32, R29 ;  /* 0x00000020361d7223 */ /* 0x000fe4000000001d */
[----:B------:R-:W-:Y:S02]  /*58b0*/  FFMA R32, R32, R55, R69 ;  /* 0x0000003720207223 */ /* 0x000fe40000000045 */
[----:B------:R-:W-:Y:S02]  /*58c0*/  FFMA R31, R78, R33, R31 ;  /* 0x000000214e1f7223 */ /* 0x000fe4000000001f */
[----:B0-----:R-:W-:Y:S02]  /*58d0*/  FFMA R36, R20, R55, R36 ;  /* 0x0000003714247223 */ /* 0x001fe40000000024 */
[-C--:B------:R-:W-:Y:S02]  /*58e0*/  FFMA R29, R80, R33.reuse, R29 ;  /* 0x00000021501d7223 */ /* 0x080fe4000000001d */
[----:B------:R-:W-:-:S02]  /*58f0*/  FFMA R32, R81, R33, R32 ;  /* 0x0000002151207223 */ /* 0x000fc40000000020 */
[-C--:B---3--:R-:W-:Y:S02]  /*5900*/  FFMA R40, R56, R12.reuse, R40 ;  /* 0x0000000c38287223 */ /* 0x088fe40000000028 */
[----:B------:R-:W-:Y:S02]  /*5910*/  FFMA R38, R12, R57, R38 ;  /* 0x000000390c267223 */ /* 0x000fe40000000026 */
[----:B------:R-:W-:Y:S02]  /*5920*/  FFMA R11, R54, R12, R11 ;  /* 0x0000000c360b7223 */ /* 0x000fe4000000000b */
[----:B------:R-:W-:Y:S02]  /*5930*/  FFMA R12, R12, R55, R41 ;  /* 0x000000370c0c7223 */ /* 0x000fe40000000029 */
[----:B------:R-:W-:Y:S02]  /*5940*/  FFMA R31, R82, R34, R31 ;  /* 0x00000022521f7223 */ /* 0x000fe4000000001f */
[----:B------:R-:W-:-:S02]  /*5950*/  FFMA R36, R81, R21, R36 ;  /* 0x0000001551247223 */ /* 0x000fc40000000024 */
[----:B------:R-:W-:Y:S02]  /*5960*/  FFMA R33, R84, R34, R29 ;  /* 0x0000002254217223 */ /* 0x000fe4000000001d */
[----:B------:R-:W-:Y:S02]  /*5970*/  FFMA R32, R34, R85, R32 ;  /* 0x0000005522207223 */ /* 0x000fe40000000020 */
[-C--:B------:R-:W-:Y:S02]  /*5980*/  FFMA R26, R56, R20.reuse, R26 ;  /* 0x00000014381a7223 */ /* 0x080fe4000000001a */
        /* <DEDUP_REMOVED lines=17> */
[-C--:B------:R-:W-:Y:S02]  /*5aa0*/  FFMA R36, R84, R14.reuse, R11 ;  /* 0x0000000e54247223 */ /* 0x080fe4000000000b */
[----:B------:R-:W-:Y:S02]  /*5ab0*/  FFMA R11, R47, R15, R38 ;  /* 0x0000000f2f0b7223 */ /* 0x000fe40000000026 */
[----:B------:R-:W-:Y:S02]  /*5ac0*/  FFMA R27, R19, R47, R24 ;  /* 0x0000002f131b7223 */ /* 0x000fe40000000018 */
[----:B------:R-:W-:-:S02]  /*5ad0*/  FFMA R30, R82, R14, R21 ;  /* 0x0000000e521e7223 */ /* 0x000fc40000000015 */
[----:B------:R-:W-:Y:S02]  /*5ae0*/  FFMA R38, R51, R15, R12 ;  /* 0x0000000f33267223 */ /* 0x000fe4000000000c */
[-C--:B------:R-:W-:Y:S02]  /*5af0*/  FFMA R25, R46, R19.reuse, R25 ;  /* 0x000000132e197223 */ /* 0x080fe40000000019 */
[----:B------:R-:W-:Y:S02]  /*5b00*/  FFMA R24, R50, R19, R17 ;  /* 0x0000001332187223 */ /* 0x000fe40000000011 */
[----:B------:R-:W-:Y:S02]  /*5b10*/  FFMA R29, R19, R51, R16 ;  /* 0x00000033131d7223 */ /* 0x000fe40000000010 */
[-C--:B------:R-:W-:Y:S01]  /*5b20*/  FFMA R33, R82, R22.reuse, R33 ;  /* 0x0000001652217223 */ /* 0x080fe20000000021 */
[----:B------:R-:W0:Y:S01]  /*5b30*/  LDS.128 R16, [R6.X4+0x2160] ;  /* 0x0021600006107984 */ /* 0x000e220000004c00 */
[----:B------:R-:W-:-:S02]  /*5b40*/  FFMA R28, R83, R22, R28 ;  /* 0x00000016531c7223 */ /* 0x000fc4000000001c */
[----:B------:R-:W-:Y:S02]  /*5b50*/  FFMA R26, R84, R22, R35 ;  /* 0x00000016541a7223 */ /* 0x000fe40000000023 */
[-C--:B-1----:R-:W-:Y:S02]  /*5b60*/  FFMA R48, R56, R60.reuse, R48 ;  /* 0x0000003c38307223 */ /* 0x082fe40000000030 */
[----:B------:R-:W-:Y:S02]  /*5b70*/  FFMA R12, R60, R57, R43 ;  /* 0x000000393c0c7223 */ /* 0x000fe4000000002b */
[----:B------:R-:W-:Y:S02]  /*5b80*/  FFMA R42, R54, R60, R42 ;  /* 0x0000003c362a7223 */ /* 0x000fe4000000002a */
[-C--:B------:R-:W-:Y:S02]  /*5b90*/  FFMA R30, R46, R15.reuse, R30 ;  /* 0x0000000f2e1e7223 */ /* 0x080fe4000000001e */
[----:B------:R-:W-:-:S02]  /*5ba0*/  FFMA R36, R50, R15, R36 ;  /* 0x0000000f32247223 */ /* 0x000fc40000000024 */
[-C--:B------:R-:W-:Y:S02]  /*5bb0*/  FFMA R71, R46, R23.reuse, R33 ;  /* 0x000000172e477223 */ /* 0x080fe40000000021 */
[-C--:B------:R-:W-:Y:S02]  /*5bc0*/  FFMA R28, R47, R23.reuse, R28 ;  /* 0x000000172f1c7223 */ /* 0x080fe4000000001c */
[----:B------:R-:W-:Y:S02]  /*5bd0*/  FFMA R26, R50, R23, R26 ;  /* 0x00000017321a7223 */ /* 0x000fe4000000001a */
[-C--:B------:R-:W-:Y:S01]  /*5be0*/  FFMA R13, R78, R61.reuse, R48 ;  /* 0x0000003d4e0d7223 */ /* 0x080fe20000000030 */
[----:B------:R-:W1:Y:S01]  /*5bf0*/  LDS.128 R20, [R6.X4+0x2260] ;  /* 0x0022600006147984 */ /* 0x000e620000004c00 */
[-C--:B------:R-:W-:Y:S02]  /*5c00*/  FFMA R12, R79, R61.reuse, R12 ;  /* 0x0000003d4f0c7223 */ /* 0x080fe4000000000c */
[----:B------:R-:W-:-:S02]  /*5c10*/  FFMA R15, R80, R61, R42 ;  /* 0x0000003d500f7223 */ /* 0x000fc4000000002a */
[-C--:B------:R-:W-:Y:S01]  /*5c20*/  FFMA R13, R82, R62.reuse, R13 ;  /* 0x0000003e520d7223 */ /* 0x080fe2000000000d */
[----:B------:R-:W-:Y:S01]  /*5c30*/  LDS.64 R42, [R10.X4+0xc78] ;  /* 0x000c78000a2a7984 */ /* 0x000fe20000004a00 */
[-C--:B------:R-:W-:Y:S02]  /*5c40*/  FFMA R12, R83, R62.reuse, R12 ;  /* 0x0000003e530c7223 */ /* 0x080fe4000000000c */
[----:B------:R-:W-:Y:S02]  /*5c50*/  FFMA R15, R84, R62, R15 ;  /* 0x0000003e540f7223 */ /* 0x000fe4000000000f */
[-C--:B------:R-:W-:Y:S02]  /*5c60*/  FFMA R40, R46, R63.reuse, R13 ;  /* 0x0000003f2e287223 */ /* 0x080fe4000000000d */
[-C--:B------:R-:W-:Y:S02]  /*5c70*/  FFMA R41, R47, R63.reuse, R12 ;  /* 0x0000003f2f297223 */ /* 0x080fe4000000000c */
[----:B------:R-:W-:-:S02]  /*5c80*/  FFMA R75, R50, R63, R15 ;  /* 0x0000003f324b7223 */ /* 0x000fc4000000000f */
[----:B------:R-:W2:Y:S01]  /*5c90*/  LDS.128 R12, [R6.X4+0x2360] ;  /* 0x00236000060c7984 */ /* 0x000ea20000004c00 */
[-C--:B0-----:R-:W-:Y:S02]  /*5ca0*/  FFMA R45, R56, R16.reuse, R45 ;  /* 0x00000010382d7223 */ /* 0x081fe4000000002d */
[----:B------:R-:W-:Y:S02]  /*5cb0*/  FFMA R58, R16, R57, R58 ;  /* 0x00000039103a7223 */ /* 0x000fe4000000003a */
[----:B------:R-:W-:Y:S02]  /*5cc0*/  FFMA R44, R54, R16, R44 ;  /* 0x00000010362c7223 */ /* 0x000fe4000000002c */
[----:B------:R-:W-:Y:S02]  /*5cd0*/  FFMA R16, R16, R55, R49 ;  /* 0x0000003710107223 */ /* 0x000fe40000000031 */
[-C--:B------:R-:W-:Y:S01]  /*5ce0*/  FFMA R45, R78, R17.reuse, R45 ;  /* 0x000000114e2d7223 */ /* 0x080fe2000000002d */
[----:B------:R-:W-:Y:S01]  /*5cf0*/  LDS.64 R48, [R10.X4+0xd58] ;  /* 0x000d58000a307984 */ /* 0x000fe20000004a00 */
[----:B------:R-:W-:-:S02]  /*5d00*/  FFMA R16, R81, R17, R16 ;  /* 0x0000001151107223 */ /* 0x000fc40000000010 */
[----:B------:R-:W-:Y:S02]  /*5d10*/  FFMA R60, R60, R55, R59 ;  /* 0x000000373c3c7223 */ /* 0x000fe4000000003b */
[-C--:B------:R-:W-:Y:S02]  /*5d20*/  FFMA R58, R79, R17.reuse, R58 ;  /* 0x000000114f3a7223 */ /* 0x080fe4000000003a */
[----:B------:R-:W-:Y:S02]  /*5d30*/  FFMA R33, R80, R17, R44 ;  /* 0x0000001150217223 */ /* 0x000fe4000000002c */
[-C--:B------:R-:W-:Y:S02]  /*5d40*/  FFMA R45, R82, R18.reuse, R45 ;  /* 0x00000012522d7223 */ /* 0x080fe4000000002d */
[----:B------:R-:W-:Y:S02]  /*5d50*/  FFMA R16, R85, R18, R16 ;  /* 0x0000001255107223 */ /* 0x000fe40000000010 */
[----:B-1----:R-:W-:-:S02]  /*5d60*/  FFMA R87, R56, R20, R87 ;  /* 0x0000001438577223 */ /* 0x002fc40000000057 */
[----:B------:R-:W-:Y:S02]  /*5d70*/  FFMA R89, R54, R20, R89 ;  /* 0x0000001436597223 */ /* 0x000fe40000000059 */
[C---:B------:R-:W-:Y:S02]  /*5d80*/  FFMA R64, R20.reuse, R57, R64 ;  /* 0x0000003914407223 */ /* 0x040fe40000000040 */
[----:B------:R-:W-:Y:S02]  /*5d90*/  FFMA R66, R20, R55, R66 ;  /* 0x0000003714427223 */ /* 0x000fe40000000042 */
[-C--:B------:R-:W-:Y:S02]  /*5da0*/  FFMA R87, R78, R21.reuse, R87 ;  /* 0x000000154e577223 */ /* 0x080fe40000000057 */
[-C--:B------:R-:W-:Y:S02]  /*5db0*/  FFMA R89, R80, R21.reuse, R89 ;  /* 0x0000001550597223 */ /* 0x080fe40000000059 */
[----:B------:R-:W-:-:S02]  /*5dc0*/  FFMA R64, R79, R21, R64 ;  /* 0x000000154f407223 */ /* 0x000fc40000000040 */
[C---:B------:R-:W-:Y:S02]  /*5dd0*/  FFMA R66, R81.reuse, R21, R66 ;  /* 0x0000001551427223 */ /* 0x040fe40000000042 */
[----:B------:R-:W-:Y:S02]  /*5de0*/  FFMA R60, R81, R61, R60 ;  /* 0x0000003d513c7223 */ /* 0x000fe4000000003c */
[-C--:B------:R-:W-:Y:S02]  /*5df0*/  FFMA R58, R83, R18.reuse, R58 ;  /* 0x00000012533a7223 */ /* 0x080fe4000000003a */
[----:B------:R-:W-:Y:S02]  /*5e00*/  FFMA R33, R84, R18, R33 ;  /* 0x0000001254217223 */ /* 0x000fe40000000021 */
[-C--:B------:R-:W-:Y:S02]  /*5e10*/  FFMA R87, R82, R22.reuse, R87 ;  /* 0x0000001652577223 */ /* 0x080fe40000000057 */
[----:B------:R-:W-:-:S02]  /*5e20*/  FFMA R20, R84, R22, R89 ;  /* 0x0000001654147223 */ /* 0x000fc40000000059 */
[-C--:B------:R-:W-:Y:S02]  /*5e30*/  FFMA R64, R83, R22.reuse, R64 ;  /* 0x0000001653407223 */ /* 0x080fe40000000040 */
[C---:B------:R-:W-:Y:S02]  /*5e40*/  FFMA R66, R85.reuse, R22, R66 ;  /* 0x0000001655427223 */ /* 0x040fe40000000042 */
[-C--:B--2---:R-:W-:Y:S02]  /*5e50*/  FFMA R53, R56, R12.reuse, R53 ;  /* 0x0000000c38357223 */ /* 0x084fe40000000035 */
[----:B------:R-:W-:Y:S02]  /*5e60*/  FFMA R52, R12, R57, R52 ;  /* 0x000000390c347223 */ /* 0x000fe40000000034 */
[----:B------:R-:W-:Y:S02]  /*5e70*/  FFMA R65, R54, R12, R65 ;  /* 0x0000000c36417223 */ /* 0x000fe40000000041 */
[----:B------:R-:W-:-:S02]  /*5e80*/  FFMA R60, R85, R62, R60 ;  /* 0x0000003e553c7223 */ /* 0x000fc4000000003c */
[-C--:B------:R-:W-:Y:S02]  /*5e90*/  FFMA R77, R46, R19.reuse, R45 ;  /* 0x000000132e4d7223 */ /* 0x080fe4000000002d */
[-C--:B------:R-:W-:Y:S01]  /*5ea0*/  FFMA R70, R47, R19.reuse, R58 ;  /* 0x000000132f467223 */ /* 0x080fe2000000003a */
[----:B------:R-:W-:Y:S01]  /*5eb0*/  LDS.64 R44, [R10.X4+0xc40] ;  /* 0x000c40000a2c7984 */ /* 0x000fe20000004a00 */
[-C--:B------:R-:W-:Y:S02]  /*5ec0*/  FFMA R91, R50, R19.reuse, R33 ;  /* 0x00000013325b7223 */ /* 0x080fe40000000021 */
[----:B------:R-:W-:Y:S01]  /*5ed0*/  FFMA R72, R51, R19, R16 ;  /* 0x0000001333487223 */ /* 0x000fe20000000010 */
[----:B------:R-:W0:Y:S01]  /*5ee0*/  LDS.128 R32, [R6.X4+0x1d70] ;  /* 0x001d700006207984 */ /* 0x000e220000004c00 */
[----:B------:R-:W-:Y:S02]  /*5ef0*/  FFMA R12, R12, R55, R67 ;  /* 0x000000370c0c7223 */ /* 0x000fe40000000043 */
[-C--:B------:R-:W-:Y:S01]  /*5f00*/  FFMA R89, R46, R23.reuse, R87 ;  /* 0x000000172e597223 */ /* 0x080fe20000000057 */
[----:B------:R-:W1:Y:S01]  /*5f10*/  LDS.128 R16, [R6.X4+0x1c70] ;  /* 0x001c700006107984 */ /* 0x000e620000004c00 */
[----:B------:R-:W-:-:S02]  /*5f20*/  FFMA R64, R47, R23, R64 ;  /* 0x000000172f407223 */ /* 0x000fc40000000040 */
[-C--:B------:R-:W-:Y:S01]  /*5f30*/  FFMA R87, R50, R23.reuse, R20 ;  /* 0x0000001732577223 */ /* 0x080fe20000000014 */
[----:B------:R-:W-:Y:S01]  /*5f40*/  LDS.64 R58, [R10.X4+0xd20] ;  /* 0x000d20000a3a7984 */ /* 0x000fe20000004a00 */
[C---:B------:R-:W-:Y:S02]  /*5f50*/  FFMA R86, R51.reuse, R23, R66 ;  /* 0x0000001733567223 */ /* 0x040fe40000000042 */
[----:B------:R-:W-:Y:S01]  /*5f60*/  FFMA R68, R51, R63, R60 ;  /* 0x0000003f33447223 */ /* 0x000fe2000000003c */
[----:B------:R-:W2:Y:S01]  /*5f70*/  LDS.128 R20, [R6.X4+0x1e70] ;  /* 0x001e700006147984 */ /* 0x000ea20000004c00 */
[-C--:B------:R-:W-:Y:S02]  /*5f80*/  FFMA R65, R80, R13.reuse, R65 ;  /* 0x0000000d50417223 */ /* 0x080fe40000000041 */
[-C--:B------:R-:W-:Y:S01]  /*5f90*/  FFMA R12, R81, R13.reuse, R12 ;  /* 0x0000000d510c7223 */ /* 0x080fe2000000000c */
[----:B------:R-:W3:Y:S01]  /*5fa0*/  LDS.64 R62, [R10.X4+0xcb0] ;  /* 0x000cb0000a3e7984 */ /* 0x000ee20000004a00 */
[----:B------:R-:W-:-:S02]  /*5fb0*/  FFMA R53, R78, R13, R53 ;  /* 0x0000000d4e357223 */ /* 0x000fc40000000035 */
[----:B------:R-:W-:Y:S01]  /*5fc0*/  FFMA R52, R79, R13, R52 ;  /* 0x0000000d4f347223 */ /* 0x000fe20000000034 */
[----:B------:R-:W4:Y:S01]  /*5fd0*/  LDS.64 R60, [R10.X4+0xce8] ;  /* 0x000ce8000a3c7984 */ /* 0x000f220000004a00 */
[-C--:B------:R-:W-:Y:S02]  /*5fe0*/  FFMA R65, R84, R14.reuse, R65 ;  /* 0x0000000e54417223 */ /* 0x080fe40000000041 */
[-C--:B------:R-:W-:Y:S02]  /*5ff0*/  FFMA R12, R85, R14.reuse, R12 ;  /* 0x0000000e550c7223 */ /* 0x080fe4000000000c */
[-C--:B------:R-:W-:Y:S02]  /*6000*/  FFMA R53, R82, R14.reuse, R53 ;  /* 0x0000000e52357223 */ /* 0x080fe40000000035 */
[----:B------:R-:W-:Y:S02]  /*6010*/  FFMA R52, R83, R14, R52 ;  /* 0x0000000e53347223 */ /* 0x000fe40000000034 */
[----:B------:R-:W-:-:S02]  /*6020*/  FFMA R65, R50, R15, R65 ;  /* 0x0000000f32417223 */ /* 0x000fc40000000041 */
[-C--:B------:R-:W-:Y:S02]  /*6030*/  FFMA R82, R51, R15.reuse, R12 ;  /* 0x0000000f33527223 */ /* 0x080fe4000000000c */
[-C--:B------:R-:W-:Y:S01]  /*6040*/  FFMA R57, R46, R15.reuse, R53 ;  /* 0x0000000f2e397223 */ /* 0x080fe20000000035 */
[----:B------:R-:W5:Y:S01]  /*6050*/  LDS.64 R50, [R10.X4+0xd90] ;  /* 0x000d90000a327984 */ /* 0x000f620000004a00 */
[----:B------:R-:W-:-:S03]  /*6060*/  FFMA R56, R47, R15, R52 ;  /* 0x0000000f2f387223 */ /* 0x000fc60000000034 */
[----:B------:R-:W5:Y:S01]  /*6070*/  LDS.128 R12, [R6.X4+0x1f70] ;  /* 0x001f7000060c7984 */ /* 0x000f620000004c00 */
[----:B0-----:R-:W-:-:S03]  /*6080*/  FFMA R31, R42, R32, R31 ;  /* 0x000000202a1f7223 */ /* 0x001fc6000000001f */
[----:B------:R0:W5:Y:S01]  /*6090*/  LDS.64 R46, [R10.X4+0xdc8] ;  /* 0x000dc8000a2e7984 */ /* 0x0001620000004a00 */
[----:B------:R-:W-:Y:S02]  /*60a0*/  FFMA R39, R44, R32, R39 ;  /* 0x000000202c277223 */ /* 0x000fe40000000027 */
[CC--:B-1----:R-:W-:Y:S02]  /*60b0*/  FFMA R52, R16.reuse, R45.reuse, R27 ;  /* 0x0000002d10347223 */ /* 0x0c2fe4000000001b */
[C---:B------:R-:W-:Y:S02]  /*60c0*/  FFMA R25, R16.reuse, R44, R25 ;  /* 0x0000002c10197223 */ /* 0x040fe40000000019 */
[----:B------:R-:W-:Y:S02]  /*60d0*/  FFMA R24, R16, R42, R24 ;  /* 0x0000002a10187223 */ /* 0x000fe40000000018 */
[-C--:B------:R-:W-:Y:S02]  /*60e0*/  FFMA R54, R32, R45.reuse, R37 ;  /* 0x0000002d20367223 */ /* 0x080fe40000000025 */
[----:B--2---:R-:W-:-:S02]  /*60f0*/  FFMA R28, R20, R45, R28 ;  /* 0x0000002d141c7223 */ /* 0x004fc4000000001c */
[----:B------:R-:W-:Y:S02]  /*6100*/  FFMA R71, R44, R20, R71 ;  /* 0x000000142c477223 */ /* 0x000fe40000000047 */
[----:B---3--:R-:W-:Y:S02]  /*6110*/  FFMA R52, R17, R63, R52 ;  /* 0x0000003f11347223 */ /* 0x008fe40000000034 */
[----:B------:R-:W-:Y:S02]  /*6120*/  FFMA R28, R63, R21, R28 ;  /* 0x000000153f1c7223 */ /* 0x000fe4000000001c */
[----:B------:R-:W-:Y:S02]  /*6130*/  FFMA R25, R62, R17, R25 ;  /* 0x000000113e197223 */ /* 0x000fe40000000019 */
[----:B0-----:R-:W-:Y:S02]  /*6140*/  FFMA R10, R18, R59, R52 ;  /* 0x0000003b120a7223 */ /* 0x001fe40000000034 */
[----:B----4-:R-:W-:-:S02]  /*6150*/  FFMA R27, R60, R17, R24 ;  /* 0x000000113c1b7223 */ /* 0x010fc40000000018 */
[----:B------:R-:W-:Y:S02]  /*6160*/  FFMA R31, R60, R33, R31 ;  /* 0x000000213c1f7223 */ /* 0x000fe4000000001f */
[----:B------:R-:W-:Y:S02]  /*6170*/  FFMA R24, R59, R22, R28 ;  /* 0x000000163b187223 */ /* 0x000fe4000000001c */
[----:B------:R-:W-:Y:S02]  /*6180*/  FFMA R25, R58, R18, R25 ;  /* 0x000000123a197223 */ /* 0x000fe40000000019 */
[----:B------:R-:W-:Y:S02]  /*6190*/  FFMA R26, R42, R20, R26 ;  /* 0x000000142a1a7223 */ /* 0x000fe4000000001a */
[----:B-----5:R-:W-:Y:S02]  /*61a0*/  FFMA R28, R19, R51, R10 ;  /* 0x00000033131c7223 */ /* 0x020fe4000000000a */
[----:B------:R-:W-:-:S02]  /*61b0*/  FFMA R16, R16, R43, R29 ;  /* 0x0000002b10107223 */ /* 0x000fc4000000001d */
[-C--:B------:R-:W-:Y:S02]  /*61c0*/  FFMA R30, R44, R12.reuse, R30 ;  /* 0x0000000c2c1e7223 */ /* 0x080fe4000000001e */
[----:B------:R-:W-:Y:S02]  /*61d0*/  FFMA R10, R12, R45, R11 ;  /* 0x0000002d0c0a7223 */ /* 0x000fe4000000000b */
[----:B------:R-:W-:Y:S02]  /*61e0*/  FFMA R36, R42, R12, R36 ;  /* 0x0000000c2a247223 */ /* 0x000fe40000000024 */
[-C--:B------:R-:W-:Y:S02]  /*61f0*/  FFMA R32, R32, R43.reuse, R69 ;  /* 0x0000002b20207223 */ /* 0x080fe40000000045 */
[-C--:B------:R-:W-:Y:S02]  /*6200*/  FFMA R20, R20, R43.reuse, R73 ;  /* 0x0000002b14147223 */ /* 0x080fe40000000049 */
[----:B------:R-:W-:-:S02]  /*6210*/  FFMA R38, R12, R43, R38 ;  /* 0x0000002b0c267223 */ /* 0x000fc40000000026 */
[----:B------:R-:W-:Y:S02]  /*6220*/  FFMA R79, R48, R34, R31 ;  /* 0x00000022304f7223 */ /* 0x000fe4000000001f */
[----:B------:R-:W-:Y:S02]  /*6230*/  FFMA R31, R50, R19, R25 ;  /* 0x00000013321f7223 */ /* 0x000fe40000000019 */
[-C--:B------:R-:W-:Y:S02]  /*6240*/  FFMA R11, R62, R13.reuse, R30 ;  /* 0x0000000d3e0b7223 */ /* 0x080fe4000000001e */
[-C--:B------:R-:W-:Y:S02]  /*6250*/  FFMA R10, R63, R13.reuse, R10 ;  /* 0x0000000d3f0a7223 */ /* 0x080fe4000000000a */
[----:B------:R-:W-:Y:S02]  /*6260*/  FFMA R25, R60, R13, R36 ;  /* 0x0000000d3c197223 */ /* 0x000fe40000000024 */
[----:B------:R-:W-:-:S02]  /*6270*/  FFMA R16, R17, R61, R16 ;  /* 0x0000003d11107223 */ /* 0x000fc40000000010 */
[CC--:B------:R-:W-:Y:S02]  /*6280*/  FFMA R39, R62.reuse, R33.reuse, R39 ;  /* 0x000000213e277223 */ /* 0x0c0fe40000000027 */
[-C--:B------:R-:W-:Y:S02]  /*6290*/  FFMA R54, R63, R33.reuse, R54 ;  /* 0x000000213f367223 */ /* 0x080fe40000000036 */
[C---:B------:R-:W-:Y:S02]  /*62a0*/  FFMA R32, R61.reuse, R33, R32 ;  /* 0x000000213d207223 */ /* 0x040fe40000000020 */
        /* <DEDUP_REMOVED lines=9> */
[C---:B------:R-:W-:Y:S02]  /*6340*/  FFMA R78, R34.reuse, R59, R54 ;  /* 0x0000003b224e7223 */ /* 0x040fe40000000036 */
[----:B------:R-:W-:Y:S01]  /*6350*/  FFMA R32, R34, R49, R32 ;  /* 0x0000003122207223 */ /* 0x000fe20000000020 */
[----:B------:R-:W0:Y:S01]  /*6360*/  LDS.128 R52, [R6.X4+0x2070] ;  /* 0x0020700006347984 */ /* 0x000e220000004c00 */
[C---:B------:R-:W-:Y:S02]  /*6370*/  FFMA R20, R49.reuse, R22, R20 ;  /* 0x0000001631147223 */ /* 0x040fe40000000014 */
[----:B------:R-:W-:Y:S02]  /*6380*/  FFMA R14, R49, R14, R38 ;  /* 0x0000000e310e7223 */ /* 0x000fe40000000026 */
[----:B------:R-:W-:Y:S02]  /*6390*/  FFMA R27, R48, R18, R27 ;  /* 0x00000012301b7223 */ /* 0x000fe4000000001b */
[----:B------:R-:W-:-:S02]  /*63a0*/  FFMA R71, R58, R22, R71 ;  /* 0x000000163a477223 */ /* 0x000fc40000000047 */
[----:B------:R-:W-:Y:S02]  /*63b0*/  FFMA R33, R48, R22, R17 ;  /* 0x0000001630217223 */ /* 0x000fe40000000011 */
[----:B------:R-:W-:Y:S02]  /*63c0*/  FFMA R81, R50, R35, R39 ;  /* 0x0000002332517223 */ /* 0x000fe40000000027 */
[C---:B------:R-:W-:Y:S02]  /*63d0*/  FFMA R78, R35.reuse, R51, R78 ;  /* 0x00000033234e7223 */ /* 0x040fe4000000004e */
[C---:B------:R-:W-:Y:S02]  /*63e0*/  FFMA R79, R46.reuse, R35, R79 ;  /* 0x000000232e4f7223 */ /* 0x040fe4000000004f */
[----:B------:R-:W-:Y:S02]  /*63f0*/  FFMA R83, R35, R47, R32 ;  /* 0x0000002f23537223 */ /* 0x000fe40000000020 */
[----:B------:R-:W-:-:S02]  /*6400*/  FFMA R29, R46, R19, R27 ;  /* 0x000000132e1d7223 */ /* 0x000fc4000000001b */
[----:B------:R-:W-:Y:S02]  /*6410*/  FFMA R80, R19, R47, R16 ;  /* 0x0000002f13507223 */ /* 0x000fe40000000010 */
[-C--:B------:R-:W-:Y:S01]  /*6420*/  FFMA R35, R50, R23.reuse, R71 ;  /* 0x0000001732237223 */ /* 0x080fe20000000047 */
[----:B------:R-:W1:Y:S01]  /*6430*/  LDS.128 R16, [R6.X4+0x2170] ;  /* 0x0021700006107984 */ /* 0x000e620000004c00 */
[-C--:B------:R-:W-:Y:S02]  /*6440*/  FFMA R32, R51, R23.reuse, R24 ;  /* 0x0000001733207223 */ /* 0x080fe40000000018 */
[-C--:B------:R-:W-:Y:S02]  /*6450*/  FFMA R33, R46, R23.reuse, R33 ;  /* 0x000000172e217223 */ /* 0x080fe40000000021 */
[----:B------:R-:W-:Y:S02]  /*6460*/  FFMA R34, R47, R23, R20 ;  /* 0x000000172f227223 */ /* 0x000fe40000000014 */
[-C--:B------:R-:W-:Y:S01]  /*6470*/  FFMA R11, R50, R15.reuse, R11 ;  /* 0x0000000f320b7223 */ /* 0x080fe2000000000b */
[----:B------:R-:W2:Y:S01]  /*6480*/  LDS.128 R20, [R6.X4+0x2270] ;  /* 0x0022700006147984 */ /* 0x000ea20000004c00 */
[----:B------:R-:W-:-:S02]  /*6490*/  FFMA R38, R51, R15, R10 ;  /* 0x0000000f33267223 */ /* 0x000fc4000000000a */
[-C--:B------:R-:W-:Y:S02]  /*64a0*/  FFMA R67, R46, R15.reuse, R25 ;  /* 0x0000000f2e437223 */ /* 0x080fe40000000019 */
[----:B------:R-:W-:Y:S02]  /*64b0*/  FFMA R74, R47, R15, R14 ;  /* 0x0000000f2f4a7223 */ /* 0x000fe4000000000e */
[----:B------:R-:W3:Y:S01]  /*64c0*/  LDS.128 R12, [R6.X4+0x2370] ;  /* 0x00237000060c7984 */ /* 0x000ee20000004c00 */
[-C--:B0-----:R-:W-:Y:S02]  /*64d0*/  FFMA R40, R44, R52.reuse, R40 ;  /* 0x000000342c287223 */ /* 0x081fe40000000028 */
        /* <DEDUP_REMOVED lines=11> */
[C---:B-1----:R-:W-:Y:S02]  /*6590*/  FFMA R70, R16.reuse, R45, R70 ;  /* 0x0000002d10467223 */ /* 0x042fe40000000046 */
[----:B------:R-:W-:Y:S02]  /*65a0*/  FFMA R72, R16, R43, R72 ;  /* 0x0000002b10487223 */ /* 0x000fe40000000048 */
[-C--:B------:R-:W-:Y:S02]  /*65b0*/  FFMA R77, R44, R16.reuse, R77 ;  /* 0x000000102c4d7223 */ /* 0x080fe4000000004d */
[----:B------:R-:W-:-:S02]  /*65c0*/  FFMA R91, R42, R16, R91 ;  /* 0x000000102a5b7223 */ /* 0x000fc4000000005b */
[-C--:B--2---:R-:W-:Y:S02]  /*65d0*/  FFMA R87, R42, R20.reuse, R87 ;  /* 0x000000142a577223 */ /* 0x084fe40000000057 */
[----:B------:R-:W-:Y:S02]  /*65e0*/  FFMA R89, R44, R20, R89 ;  /* 0x000000142c597223 */ /* 0x000fe40000000059 */
[C---:B------:R-:W-:Y:S02]  /*65f0*/  FFMA R64, R20.reuse, R45, R64 ;  /* 0x0000002d14407223 */ /* 0x040fe40000000040 */
[----:B------:R-:W-:Y:S02]  /*6600*/  FFMA R86, R20, R43, R86 ;  /* 0x0000002b14567223 */ /* 0x000fe40000000056 */
[----:B---3--:R-:W-:Y:S02]  /*6610*/  FFMA R57, R44, R12, R57 ;  /* 0x0000000c2c397223 */ /* 0x008fe40000000039 */
[----:B------:R-:W-:-:S02]  /*6620*/  FFMA R56, R12, R45, R56 ;  /* 0x0000002d0c387223 */ /* 0x000fc40000000038 */
[----:B------:R-:W-:Y:S02]  /*6630*/  FFMA R65, R42, R12, R65 ;  /* 0x0000000c2a417223 */ /* 0x000fe40000000041 */
[----:B------:R-:W-:Y:S02]  /*6640*/  FFMA R82, R12, R43, R82 ;  /* 0x0000002b0c527223 */ /* 0x000fe40000000052 */
[-C--:B------:R-:W-:Y:S02]  /*6650*/  FFMA R70, R63, R17.reuse, R70 ;  /* 0x000000113f467223 */ /* 0x080fe40000000046 */
[----:B------:R-:W-:Y:S02]  /*6660*/  FFMA R72, R61, R17, R72 ;  /* 0x000000113d487223 */ /* 0x000fe40000000048 */
[----:B------:R-:W-:Y:S02]  /*6670*/  FFMA R87, R60, R21, R87 ;  /* 0x000000153c577223 */ /* 0x000fe40000000057 */
[----:B------:R-:W-:-:S02]  /*6680*/  FFMA R57, R62, R13, R57 ;  /* 0x0000000d3e397223 */ /* 0x000fc40000000039 */
[CC--:B------:R-:W-:Y:S02]  /*6690*/  FFMA R56, R63.reuse, R13.reuse, R56 ;  /* 0x0000000d3f387223 */ /* 0x0c0fe40000000038 */
[----:B------:R-:W-:Y:S02]  /*66a0*/  FFMA R65, R60, R13, R65 ;  /* 0x0000000d3c417223 */ /* 0x000fe40000000041 */
[-C--:B------:R-:W-:Y:S02]  /*66b0*/  FFMA R77, R62, R17.reuse, R77 ;  /* 0x000000113e4d7223 */ /* 0x080fe4000000004d */
[----:B------:R-:W-:Y:S02]  /*66c0*/  FFMA R91, R60, R17, R91 ;  /* 0x000000113c5b7223 */ /* 0x000fe4000000005b */
[-C--:B------:R-:W-:Y:S02]  /*66d0*/  FFMA R89, R62, R21.reuse, R89 ;  /* 0x000000153e597223 */ /* 0x080fe40000000059 */
[----:B------:R-:W-:-:S02]  /*66e0*/  FFMA R64, R63, R21, R64 ;  /* 0x000000153f407223 */ /* 0x000fc40000000040 */
[C---:B------:R-:W-:Y:S02]  /*66f0*/  FFMA R86, R61.reuse, R21, R86 ;  /* 0x000000153d567223 */ /* 0x040fe40000000056 */
        /* <DEDUP_REMOVED lines=24> */
[----:B------:R-:W-:Y:S02]  /*6880*/  FFMA R72, R47, R23, R86 ;  /* 0x000000172f487223 */ /* 0x000fe40000000056 */
[-C--:B------:R-:W-:Y:S02]  /*6890*/  FFMA R85, R50, R15.reuse, R57 ;  /* 0x0000000f32557223 */ /* 0x080fe40000000039 */
[-C--:B------:R-:W-:Y:S02]  /*68a0*/  FFMA R82, R51, R15.reuse, R56 ;  /* 0x0000000f33527223 */ /* 0x080fe40000000038 */
[-C--:B------:R-:W-:Y:S02]  /*68b0*/  FFMA R87, R46, R15.reuse, R65 ;  /* 0x0000000f2e577223 */ /* 0x080fe40000000041 */
[----:B------:R-:W-:Y:S01]  /*68c0*/  FFMA R84, R47, R15, R14 ;  /* 0x0000000f2f547223 */ /* 0x000fe2000000000e */
[----:B------:R-:W-:Y:S01]  /*68d0*/  @P0 CALL.REL.NOINC `(.L_x_0) ;  /* 0x0000001000000944 */ /* 0x000fe20003c00000 */
[----:B------:R-:W-:Y:S05]  /*68e0*/  BRA `(.L_x_1) ;  /* 0xffffb79000007947 */ /* 0x000fea000383ffff */
.L_x_0:
[----:B------:R-:W-:Y:S01]  /*68f0*/  @P1 CALL.REL.NOINC `(.L_x_2) ;  /* 0x0000001000001944 */ /* 0x000fe20003c00000 */
[----:B------:R-:W-:Y:S05]  /*6900*/  BRA `(.L_x_3) ;  /* 0xffff995000007947 */ /* 0x000fea000383ffff */
.L_x_2:
[----:B------:R-:W0:Y:S01]  /*6910*/  S2R R3, SR_CTAID.X ;  /* 0x0000000000037919 */ /* 0x000e220000002500 */
[C---:B------:R-:W-:Y:S01]  /*6920*/  LEA R2, R0.reuse, R2, 0x4 ;  /* 0x0000000200027211 */ /* 0x040fe200078e20ff */
[----:B0-----:R-:W-:-:S04]  /*6930*/  IMAD R3, R0, -0x7, R3 ;  /* 0xfffffff900037824 */ /* 0x001fc800078e0203 */
[----:B------:R-:W-:-:S04]  /*6940*/  IMAD R3, R2, 0x38, R3 ;  /* 0x0000003802037824 */ /* 0x000fc800078e0203 */
[----:B------:R-:W-:-:S04]  /*6950*/  IMAD R2, R3, 0x1c, R8 ;  /* 0x0000001c03027824 */ /* 0x000fc800078e0208 */
[----:B------:R-:W-:-:S05]  /*6960*/  IMAD.WIDE R2, R2, R9, c[0x0][0x170] ;  /* 0x00005c0002027625 */ /* 0x000fca00078e0209 */
[----:B------:R-:W-:Y:S04]  /*6970*/  STG.E [R2.64], R31 ;  /* 0x0000001f02007986 */ /* 0x000fe8000c101904 */
[----:B------:R-:W-:Y:S04]  /*6980*/  STG.E [R2.64+0x4], R28 ;  /* 0x0000041c02007986 */ /* 0x000fe8000c101904 */
        /* <DEDUP_REMOVED lines=29> */
[----:B------:R-:W-:Y:S01]  /*6b60*/  STG.E [R2.64+0x15ac], R84 ;  /* 0x0015ac5402007986 */ /* 0x000fe2000c101904 */
[----:B------:R-:W-:Y:S05]  /*6b70*/  EXIT ;  /* 0x000000000000794d */ /* 0x000fea0003800000 */
.L_x_4:
[----:B------:R-:W-:-:S00]  /*6b80*/  BRA `(.L_x_4) ;  /* 0xfffffff000007947 */ /* 0x000fc0000383ffff */
[----:B------:R-:W-:-:S00]  /*6b90*/  NOP ;  /* 0x0000000000007918 */ /* 0x000fc00000000000 */
        /* <DEDUP_REMOVED lines=14> */
.L_x_5:


//--------------------- .nv.shared.candidate5     --------------------------
	.section	.nv.shared.candidate5,"aw",@nobits
	.align	4
.nv.shared.candidate5:
	.zero		39936
